// auto-generated by cutlass_sweep.gemm — config: {"arch": "sm_90", "cluster_m": 1, "cluster_n": 1, "dtype": "fp16", "dtype_b": "fp16", "layout": "nt", "stages": 0, "tile_k": 64, "tile_m": 256, "tile_n": 256}
#include "cutlass/cutlass.h"
#include "cutlass/gemm/collective/collective_builder.hpp"
#include "cutlass/gemm/device/gemm_universal_adapter.h"
#include "cutlass/gemm/kernel/gemm_universal.hpp"
#include "cutlass/epilogue/collective/collective_builder.hpp"

using ElemA = cutlass::half_t;
using ElemB = cutlass::half_t;
using ElemCD = cutlass::half_t;
using Acc  = float;
using TileShape    = cute::Shape<cute::_256, cute::_256, cute::_64>;
using ClusterShape = cute::Shape<cute::_1, cute::_1, cute::_1>;

using CollectiveEpilogue = typename cutlass::epilogue::collective::CollectiveBuilder<
    cutlass::arch::Sm90, cutlass::arch::OpClassTensorOp,
    TileShape, ClusterShape,
    cutlass::epilogue::collective::EpilogueTileAuto,
    Acc, Acc,
    ElemCD, cutlass::layout::RowMajor, 128 / cutlass::sizeof_bits<ElemCD>::value,
    ElemCD, cutlass::layout::RowMajor, 128 / cutlass::sizeof_bits<ElemCD>::value,
    cutlass::epilogue::collective::EpilogueScheduleAuto
  >::CollectiveOp;

using CollectiveMainloop = typename cutlass::gemm::collective::CollectiveBuilder<
    cutlass::arch::Sm90, cutlass::arch::OpClassTensorOp,
    ElemA, cutlass::layout::RowMajor, 128 / cutlass::sizeof_bits<ElemA>::value,
    ElemB, cutlass::layout::ColumnMajor, 128 / cutlass::sizeof_bits<ElemB>::value,
    Acc,
    TileShape, ClusterShape,
    cutlass::gemm::collective::StageCountAutoCarveout<static_cast<int>(sizeof(typename CollectiveEpilogue::SharedStorage))>,
    cutlass::gemm::collective::KernelScheduleAuto
  >::CollectiveOp;

using GemmKernel = cutlass::gemm::kernel::GemmUniversal<
    cute::Shape<int,int,int,int>,
    CollectiveMainloop,
    CollectiveEpilogue
>;
using Gemm = cutlass::gemm::device::GemmUniversalAdapter<GemmKernel>;

// Force the device kernel symbol into the cubin without needing a host main.
auto* _anchor = &cutlass::device_kernel<GemmKernel>;


// ===== COMPILED SASS (sm_90a) =====

	.target	sm_90a

	.elftype	@"ET_EXEC"


//--------------------- .note.nv.tkinfo           --------------------------
	.section	.note.nv.tkinfo,"",@"SHT_NOTE"
	.sectionflags	@"SHF_NOTE_NV_TKINFO"
	.tkinfo
        /*0018*/ 	.word	0x00000002
        /*0030*/ 	.string	""
        /*0030*/ 	.string	"ptxas"
        /*0030*/ 	.string	"Cuda compilation tools, release 13.0, V13.0.88"
        /*0030*/ 	.string	"Build cuda_13.0.r13.0/compiler.36424714_0"
        /*0030*/ 	.string	"-arch sm_90a -m 64 "



//--------------------- .note.nv.cuinfo           --------------------------
	.section	.note.nv.cuinfo,"",@"SHT_NOTE"
	.sectionflags	@"SHF_NOTE_NV_CUINFO"
        /*0018*/ 	.short	0x0002
        /*001a*/ 	.short	0x005a
        /*001c*/ 	.short	0x0082
	.zero		2


//--------------------- .nv.info                  --------------------------
	.section	.nv.info,"",@"SHT_CUDA_INFO"
	.align	4


	//----- nvinfo : EIATTR_REGCOUNT
	.align		4
        /*0000*/ 	.byte	0x04, 0x2f
        /*0002*/ 	.short	(.L_15 - .L_14)
	.align		4
.L_14:
        /*0004*/ 	.word	index@(_ZN7cutlass13device_kernelINS_4gemm6kernel13GemmUniversalIN4cute5tupleIJiiiiEEENS1_10collective13CollectiveMmaINS1_34MainloopSm90TmaGmmaWarpSpecializedILi3ENS5_IJNS4_1CILi1EEESB_SB_EEENS1_35KernelTmaWarpSpecializedCooperativeEEENS5_IJNSA_ILi256EEESF_NSA_ILi64EEEEEENS_6half_tENS5_IJlSB_lEEESI_SJ_NS4_8TiledMMAINS4_8MMA_AtomIJNS4_4SM904GMMA26MMA_64x256x16_F32F16F16_SSILNSN_5MajorE0ELSP_0ELNSN_7ScaleInE1ELSQ_1EEEEEENS4_6LayoutINS5_IJNSA_ILi2EEESB_SB_EEENS5_IJSB_NSA_ILi0EEESW_EEEEENS5_IJNS4_10UnderscoreESZ_SZ_EEEEENS4_13SM90_TMA_LOADENS4_14ComposedLayoutINS4_7SwizzleILi3ELi4ELi3EEENS4_18smem_ptr_flag_bitsILi16EEENST_INS5_IJNSA_ILi8EEESG_EEENS5_IJSG_SB_EEEEEEEvNS4_8identityES12_S1C_vS1D_EENS_8epilogue10collective6detail29Sm90TmaWarpSpecializedAdapterINS1G_15DefaultEpilogueISI_SJ_SJ_NS1F_6thread17LinearCombinationISI_Li1EffLNS1K_9ScaleType4KindE0ELNS_15FloatRoundStyleE2ESI_EENS1_15EpilogueDefaultEEEEEvvEEEEvNT_6ParamsE)
        /*0008*/ 	.word	0x000000a8


	//----- nvinfo : EIATTR_FRAME_SIZE
	.align		4
.L_15:
        /*000c*/ 	.byte	0x04, 0x11
        /*000e*/ 	.short	(.L_17 - .L_16)
	.align		4
.L_16:
        /*0010*/ 	.word	index@(_ZN7cutlass13device_kernelINS_4gemm6kernel13GemmUniversalIN4cute5tupleIJiiiiEEENS1_10collective13CollectiveMmaINS1_34MainloopSm90TmaGmmaWarpSpecializedILi3ENS5_IJNS4_1CILi1EEESB_SB_EEENS1_35KernelTmaWarpSpecializedCooperativeEEENS5_IJNSA_ILi256EEESF_NSA_ILi64EEEEEENS_6half_tENS5_IJlSB_lEEESI_SJ_NS4_8TiledMMAINS4_8MMA_AtomIJNS4_4SM904GMMA26MMA_64x256x16_F32F16F16_SSILNSN_5MajorE0ELSP_0ELNSN_7ScaleInE1ELSQ_1EEEEEENS4_6LayoutINS5_IJNSA_ILi2EEESB_SB_EEENS5_IJSB_NSA_ILi0EEESW_EEEEENS5_IJNS4_10UnderscoreESZ_SZ_EEEEENS4_13SM90_TMA_LOADENS4_14ComposedLayoutINS4_7SwizzleILi3ELi4ELi3EEENS4_18smem_ptr_flag_bitsILi16EEENST_INS5_IJNSA_ILi8EEESG_EEENS5_IJSG_SB_EEEEEEEvNS4_8identityES12_S1C_vS1D_EENS_8epilogue10collective6detail29Sm90TmaWarpSpecializedAdapterINS1G_15DefaultEpilogueISI_SJ_SJ_NS1F_6thread17LinearCombinationISI_Li1EffLNS1K_9ScaleType4KindE0ELNS_15FloatRoundStyleE2ESI_EENS1_15EpilogueDefaultEEEEEvvEEEEvNT_6ParamsE)
        /*0014*/ 	.word	0x00000788


	//----- nvinfo : EIATTR_MIN_STACK_SIZE
	.align		4
.L_17:
        /*0018*/ 	.byte	0x04, 0x12
        /*001a*/ 	.short	(.L_19 - .L_18)
	.align		4
.L_18:
        /*001c*/ 	.word	index@(_ZN7cutlass13device_kernelINS_4gemm6kernel13GemmUniversalIN4cute5tupleIJiiiiEEENS1_10collective13CollectiveMmaINS1_34MainloopSm90TmaGmmaWarpSpecializedILi3ENS5_IJNS4_1CILi1EEESB_SB_EEENS1_35KernelTmaWarpSpecializedCooperativeEEENS5_IJNSA_ILi256EEESF_NSA_ILi64EEEEEENS_6half_tENS5_IJlSB_lEEESI_SJ_NS4_8TiledMMAINS4_8MMA_AtomIJNS4_4SM904GMMA26MMA_64x256x16_F32F16F16_SSILNSN_5MajorE0ELSP_0ELNSN_7ScaleInE1ELSQ_1EEEEEENS4_6LayoutINS5_IJNSA_ILi2EEESB_SB_EEENS5_IJSB_NSA_ILi0EEESW_EEEEENS5_IJNS4_10UnderscoreESZ_SZ_EEEEENS4_13SM90_TMA_LOADENS4_14ComposedLayoutINS4_7SwizzleILi3ELi4ELi3EEENS4_18smem_ptr_flag_bitsILi16EEENST_INS5_IJNSA_ILi8EEESG_EEENS5_IJSG_SB_EEEEEEEvNS4_8identityES12_S1C_vS1D_EENS_8epilogue10collective6detail29Sm90TmaWarpSpecializedAdapterINS1G_15DefaultEpilogueISI_SJ_SJ_NS1F_6thread17LinearCombinationISI_Li1EffLNS1K_9ScaleType4KindE0ELNS_15FloatRoundStyleE2ESI_EENS1_15EpilogueDefaultEEEEEvvEEEEvNT_6ParamsE)
        /*0020*/ 	.word	0x00000788
.L_19:


//--------------------- .nv.compat                --------------------------
	.section	.nv.compat,"",@"SHT_CUDA_COMPAT_INFO"
	.align	4
        /*0000*/ 	.byte	0x02, 0x09, 0x01, 0x00, 0x02, 0x02, 0x04, 0x00, 0x02, 0x05, 0x05, 0x00, 0x03, 0x07, 0x01, 0x01
        /*0010*/ 	.byte	0x02, 0x03, 0x01, 0x00, 0x02, 0x06, 0x01, 0x00, 0x04, 0x0b, 0x08, 0x00, 0x00, 0x00, 0x00, 0x00
        /*0020*/ 	.byte	0x00, 0x00, 0x00, 0x00


//--------------------- .nv.info._ZN7cutlass13device_kernelINS_4gemm6kernel13GemmUniversalIN4cute5tupleIJiiiiEEENS1_10collective13CollectiveMmaINS1_34MainloopSm90TmaGmmaWarpSpecializedILi3ENS5_IJNS4_1CILi1EEESB_SB_EEENS1_35KernelTmaWarpSpecializedCooperativeEEENS5_IJNSA_ILi256EEESF_NSA_ILi64EEEEEENS_6half_tENS5_IJlSB_lEEESI_SJ_NS4_8TiledMMAINS4_8MMA_AtomIJNS4_4SM904GMMA26MMA_64x256x16_F32F16F16_SSILNSN_5MajorE0ELSP_0ELNSN_7ScaleInE1ELSQ_1EEEEEENS4_6LayoutINS5_IJNSA_ILi2EEESB_SB_EEENS5_IJSB_NSA_ILi0EEESW_EEEEENS5_IJNS4_10UnderscoreESZ_SZ_EEEEENS4_13SM90_TMA_LOADENS4_14ComposedLayoutINS4_7SwizzleILi3ELi4ELi3EEENS4_18smem_ptr_flag_bitsILi16EEENST_INS5_IJNSA_ILi8EEESG_EEENS5_IJSG_SB_EEEEEEEvNS4_8identityES12_S1C_vS1D_EENS_8epilogue10collective6detail29Sm90TmaWarpSpecializedAdapterINS1G_15DefaultEpilogueISI_SJ_SJ_NS1F_6thread17LinearCombinationISI_Li1EffLNS1K_9ScaleType4KindE0ELNS_15FloatRoundStyleE2ESI_EENS1_15EpilogueDefaultEEEEEvvEEEEvNT_6ParamsE --------------------------
	.section	.nv.info._ZN7cutlass13device_kernelINS_4gemm6kernel13GemmUniversalIN4cute5tupleIJiiiiEEENS1_10collective13CollectiveMmaINS1_34MainloopSm90TmaGmmaWarpSpecializedILi3ENS5_IJNS4_1CILi1EEESB_SB_EEENS1_35KernelTmaWarpSpecializedCooperativeEEENS5_IJNSA_ILi256EEESF_NSA_ILi64EEEEEENS_6half_tENS5_IJlSB_lEEESI_SJ_NS4_8TiledMMAINS4_8MMA_AtomIJNS4_4SM904GMMA26MMA_64x256x16_F32F16F16_SSILNSN_5MajorE0ELSP_0ELNSN_7ScaleInE1ELSQ_1EEEEEENS4_6LayoutINS5_IJNSA_ILi2EEESB_SB_EEENS5_IJSB_NSA_ILi0EEESW_EEEEENS5_IJNS4_10UnderscoreESZ_SZ_EEEEENS4_13SM90_TMA_LOADENS4_14ComposedLayoutINS4_7SwizzleILi3ELi4ELi3EEENS4_18smem_ptr_flag_bitsILi16EEENST_INS5_IJNSA_ILi8EEESG_EEENS5_IJSG_SB_EEEEEEEvNS4_8identityES12_S1C_vS1D_EENS_8epilogue10collective6detail29Sm90TmaWarpSpecializedAdapterINS1G_15DefaultEpilogueISI_SJ_SJ_NS1F_6thread17LinearCombinationISI_Li1EffLNS1K_9ScaleType4KindE0ELNS_15FloatRoundStyleE2ESI_EENS1_15EpilogueDefaultEEEEEvvEEEEvNT_6ParamsE,"",@"SHT_CUDA_INFO"
	.sectionflags	@""
	.align	4


	//----- nvinfo : EIATTR_CUDA_API_VERSION
	.align		4
        /*0000*/ 	.byte	0x04, 0x37
        /*0002*/ 	.short	(.L_21 - .L_20)
.L_20:
        /*0004*/ 	.word	0x00000082


	//----- nvinfo : EIATTR_KPARAM_INFO
	.align		4
.L_21:
        /*0008*/ 	.byte	0x04, 0x17
        /*000a*/ 	.short	(.L_23 - .L_22)
.L_22:
        /*000c*/ 	.word	0x00000000
        /*0010*/ 	.short	0x0000
        /*0012*/ 	.short	0x0070
        /*0014*/ 	.byte	0x00, 0xf0, 0x01, 0x10


	//----- nvinfo : EIATTR_SPARSE_MMA_MASK
	.align		4
.L_23:
        /*0018*/ 	.byte	0x03, 0x50
        /*001a*/ 	.short	0x0000


	//----- nvinfo : EIATTR_MAXREG_COUNT
	.align		4
        /*001c*/ 	.byte	0x03, 0x1b
        /*001e*/ 	.short	0x00a8


	//----- nvinfo : EIATTR_NUM_BARRIERS
	.align		4
        /*0020*/ 	.byte	0x02, 0x4c
        /*0022*/ 	.byte	0x01
	.zero		1


	//----- nvinfo : EIATTR_EXTERNS
	.align		4
        /*0024*/ 	.byte	0x04, 0x0f
        /*0026*/ 	.short	(.L_25 - .L_24)


	//   ....[0]....
	.align		4
.L_24:
        /*0028*/ 	.word	index@(__assertfail)


	//----- nvinfo : EIATTR_ANNOTATIONS
	.align		4
.L_25:
        /*002c*/ 	.byte	0x04, 0x55
        /*002e*/ 	.short	(.L_27 - .L_26)


	//   ....[0]....
.L_26:
        /*0030*/ 	.word	0x00000001
        /*0034*/ 	.byte	0x70, 0x06, 0x00, 0x00, 0x01, 0x00, 0x00, 0x00, 0x90, 0x06, 0x00, 0x00, 0x01, 0x00, 0x00, 0x00
        /* <DEDUP_REMOVED lines=713> */
        /*2cd4*/ 	.byte	0xc0, 0xad, 0x01, 0x00, 0x01, 0x00, 0x00, 0x00, 0xe0, 0xad, 0x01, 0x00


	//----- nvinfo : EIATTR_MERCURY_ISA_VERSION
	.align		4
.L_27:
        /*2ce0*/ 	.byte	0x03, 0x5f
        /*2ce2*/ 	.short	0x0101


	//----- nvinfo : EIATTR_INT_WARP_WIDE_INSTR_OFFSETS
	.align		4
        /*2ce4*/ 	.byte	0x04, 0x31
        /*2ce6*/ 	.short	(.L_29 - .L_28)


	//   ....[0]....
.L_28:
        /*2ce8*/ 	.word	0x000004e0


	//   ....[1]....
        /*2cec*/ 	.word	0x000004f0


	//   ....[2]....
        /*2cf0*/ 	.word	0x00000580


	//----- nvinfo : EIATTR_COOP_GROUP_MASK_REGIDS
	.align		4
.L_29:
        /*2cf4*/ 	.byte	0x04, 0x29
        /*2cf6*/ 	.short	(.L_31 - .L_30)


	//   ....[0]....
.L_30:
        /*2cf8*/ 	.word	0xffffffff


	//   ....[1]....
        /*2cfc*/ 	.word	0xffffffff


	//   ....[2]....
        /*2d00*/ 	.word	0xffffffff


	//   ....[3]....
        /*2d04*/ 	.word	0xffffffff


	//   ....[4]....
        /*2d08*/ 	.word	0xffffffff


	//----- nvinfo : EIATTR_COOP_GROUP_INSTR_OFFSETS
	.align		4
.L_31:
        /*2d0c*/ 	.byte	0x04, 0x28
        /*2d0e*/ 	.short	(.L_33 - .L_32)


	//   ....[0]....
.L_32:
        /*2d10*/ 	.word	0x00000070


	//   ....[1]....
        /*2d14*/ 	.word	0x00000080


	//   ....[2]....
        /*2d18*/ 	.word	0x000001a0


	//   ....[3]....
        /*2d1c*/ 	.word	0x00000390


	//   ....[4]....
        /*2d20*/ 	.word	0x00001150


	//----- nvinfo : EIATTR_REG_RECONFIG
	.align		4
.L_33:
        /*2d24*/ 	.byte	0x01, 0x54
	.zero		2


	//----- nvinfo : EIATTR_SYSCALL_OFFSETS
	.align		4
        /*2d28*/ 	.byte	0x04, 0x46
        /*2d2a*/ 	.short	(.L_35 - .L_34)


	//   ....[0]....
.L_34:
        /*2d2c*/ 	.word	0x00001300


	//----- nvinfo : EIATTR_MBARRIER_INSTR_OFFSETS
	.align		4
.L_35:
        /*2d30*/ 	.byte	0x04, 0x39
        /*2d32*/ 	.short	(.L_37 - .L_36)


	//   ....[0]....
.L_36:
        /*2d34*/ 	.word	0x00000320
        /*2d38*/ 	.word	0x000000ff
        /*2d3c*/ 	.word	0x00000000
        /*2d40*/ 	.short	0x0100
        /*2d42*/ 	.byte	0x08
	.zero		1


	//   ....[1]....
        /*2d44*/ 	.word	0x00000330
        /*2d48*/ 	.word	0x000000ff
        /*2d4c*/ 	.word	0x00000018
        /*2d50*/ 	.short	0x0100
        /*2d52*/ 	.byte	0x08
	.zero		1


	//   ....[2]....
        /*2d54*/ 	.word	0x00000340
        /*2d58*/ 	.word	0x000000ff
        /*2d5c*/ 	.word	0x00000008
        /*2d60*/ 	.short	0x0100
        /*2d62*/ 	.byte	0x08
	.zero		1


	//   ....[3]....
        /*2d64*/ 	.word	0x00000350
        /*2d68*/ 	.word	0x000000ff
        /*2d6c*/ 	.word	0x00000020
        /*2d70*/ 	.short	0x0100
        /*2d72*/ 	.byte	0x08
	.zero		1


	//   ....[4]....
        /*2d74*/ 	.word	0x00000360
        /*2d78*/ 	.word	0x000000ff
        /*2d7c*/ 	.word	0x00000010
        /*2d80*/ 	.short	0x0100
        /*2d82*/ 	.byte	0x08
	.zero		1


	//   ....[5]....
        /*2d84*/ 	.word	0x00000370
        /*2d88*/ 	.word	0x000000ff
        /*2d8c*/ 	.word	0x00000028
        /*2d90*/ 	.short	0x0100
        /*2d92*/ 	.byte	0x08
	.zero		1


	//   ....[6]....
        /*2d94*/ 	.word	0x00000600
        /*2d98*/ 	.word	0x000000ff
        /*2d9c*/ 	.word	0x00000040
        /*2da0*/ 	.short	0x0100
        /*2da2*/ 	.byte	0x10
	.zero		1


	//   ....[7]....
        /*2da4*/ 	.word	0x000006a0
        /*2da8*/ 	.word	0x000000ff
        /*2dac*/ 	.word	0x00000048
        /*2db0*/ 	.short	0x0100
        /*2db2*/ 	.byte	0x10
	.zero		1


	//   ....[8]....
        /*2db4*/ 	.word	0x000013a0
        /*2db8*/ 	.word	0x00000003
        /*2dbc*/ 	.word	0x00000000
        /*2dc0*/ 	.short	0x010a
        /*2dc2*/ 	.byte	0x3f
	.zero		1


	//   ....[9]....
        /*2dc4*/ 	.word	0x000013e0
        /*2dc8*/ 	.word	0x00000003
        /*2dcc*/ 	.word	0x00000000
        /*2dd0*/ 	.short	0x010a
        /*2dd2*/ 	.byte	0x3f
	.zero		1


	//   ....[10]....
        /*2dd4*/ 	.word	0x000049e0
        /*2dd8*/ 	.word	0x000000ff
        /*2ddc*/ 	.word	0x00000000
        /*2de0*/ 	.short	0x010a
        /*2de2*/ 	.byte	0x08
	.zero		1


	//   ....[11]....
        /*2de4*/ 	.word	0x00004a20
        /*2de8*/ 	.word	0x000000ff
        /*2dec*/ 	.word	0x00000000
        /*2df0*/ 	.short	0x010a
        /*2df2*/ 	.byte	0x08
	.zero		1


	//   ....[12]....
        /*2df4*/ 	.word	0x00008af0
        /*2df8*/ 	.word	0x000000ff
        /*2dfc*/ 	.word	0x00000000
        /*2e00*/ 	.short	0x0101
        /*2e02*/ 	.byte	0x0c
	.zero		1


	//   ....[13]....
        /*2e04*/ 	.word	0x00008d00
        /*2e08*/ 	.word	0x000000ff
        /*2e0c*/ 	.word	0x00000000
        /*2e10*/ 	.short	0x0101
        /*2e12*/ 	.byte	0x06
	.zero		1


	//   ....[14]....
        /*2e14*/ 	.word	0x0001a990
        /*2e18*/ 	.word	0x0000000a
        /*2e1c*/ 	.word	0x00000018
        /*2e20*/ 	.short	0x010a
        /*2e22*/ 	.byte	0x3f
	.zero		1


	//   ....[15]....
        /*2e24*/ 	.word	0x0001ace0
        /*2e28*/ 	.word	0x00000002
        /*2e2c*/ 	.word	0x00000048
        /*2e30*/ 	.short	0x0101
        /*2e32*/ 	.byte	0x3f
	.zero		1


	//   ....[16]....
        /*2e34*/ 	.word	0x0001b4e0
        /*2e38*/ 	.word	0x00000005
        /*2e3c*/ 	.word	0x00000000
        /*2e40*/ 	.short	0x010a
        /*2e42*/ 	.byte	0x3f
	.zero		1


	//   ....[17]....
        /*2e44*/ 	.word	0x0001b570
        /*2e48*/ 	.word	0x00000007
        /*2e4c*/ 	.word	0x00000000
        /*2e50*/ 	.short	0x010a
        /*2e52*/ 	.byte	0x3f
	.zero		1


	//   ....[18]....
        /*2e54*/ 	.word	0x0001b600
        /*2e58*/ 	.word	0x00000003
        /*2e5c*/ 	.word	0x00000000
        /*2e60*/ 	.short	0x010a
        /*2e62*/ 	.byte	0x3f
	.zero		1


	//   ....[19]....
        /*2e64*/ 	.word	0x0001b660
        /*2e68*/ 	.word	0x00000003
        /*2e6c*/ 	.word	0x00000000
        /*2e70*/ 	.short	0x010a
        /*2e72*/ 	.byte	0x3f
	.zero		1


	//   ....[20]....
        /*2e74*/ 	.word	0x0001b6c0
        /*2e78*/ 	.word	0x00000005
        /*2e7c*/ 	.word	0x00000000
        /*2e80*/ 	.short	0x010a
        /*2e82*/ 	.byte	0x3f
	.zero		1


	//   ....[21]....
        /*2e84*/ 	.word	0x0001b790
        /*2e88*/ 	.word	0x0000000a
        /*2e8c*/ 	.word	0x00000018
        /*2e90*/ 	.short	0x010a
        /*2e92*/ 	.byte	0x3f
	.zero		1


	//   ....[22]....
        /*2e94*/ 	.word	0x0001b860
        /*2e98*/ 	.word	0x00000005
        /*2e9c*/ 	.word	0x00000000
        /*2ea0*/ 	.short	0x010a
        /*2ea2*/ 	.byte	0x3f
	.zero		1


	//   ....[23]....
        /*2ea4*/ 	.word	0x0001b8b0
        /*2ea8*/ 	.word	0x00000007
        /*2eac*/ 	.word	0x00000000
        /*2eb0*/ 	.short	0x010a
        /*2eb2*/ 	.byte	0x3f
	.zero		1


	//----- nvinfo : EIATTR_NUM_MBARRIERS
	.align		4
.L_37:
        /*2eb4*/ 	.byte	0x03, 0x38
        /*2eb6*/ 	.short	0x0008


	//----- nvinfo : EIATTR_EXIT_INSTR_OFFSETS
	.align		4
        /*2eb8*/ 	.byte	0x04, 0x1c
        /*2eba*/ 	.short	(.L_39 - .L_38)


	//   ....[0]....
.L_38:
        /*2ebc*/ 	.word	0x00000700


	//   ....[1]....
        /*2ec0*/ 	.word	0x00001070


	//   ....[2]....
        /*2ec4*/ 	.word	0x00019f10


	//   ....[3]....
        /*2ec8*/ 	.word	0x0001a620


	//   ....[4]....
        /*2ecc*/ 	.word	0x0001b650


	//----- nvinfo : EIATTR_MAX_THREADS
	.align		4
.L_39:
        /*2ed0*/ 	.byte	0x04, 0x05
        /*2ed2*/ 	.short	(.L_41 - .L_40)
.L_40:
        /*2ed4*/ 	.word	0x00000180
        /*2ed8*/ 	.word	0x00000001
        /*2edc*/ 	.word	0x00000001


	//----- nvinfo : EIATTR_CRS_STACK_SIZE
	.align		4
.L_41:
        /*2ee0*/ 	.byte	0x04, 0x1e
        /*2ee2*/ 	.short	(.L_43 - .L_42)
.L_42:
        /*2ee4*/ 	.word	0x00000000


	//----- nvinfo : EIATTR_CBANK_PARAM_SIZE
	.align		4
.L_43:
        /*2ee8*/ 	.byte	0x03, 0x19
        /*2eea*/ 	.short	0x0470


	//----- nvinfo : EIATTR_PARAM_CBANK
	.align		4
        /*2eec*/ 	.byte	0x04, 0x0a
        /*2eee*/ 	.short	(.L_45 - .L_44)
	.align		4
.L_44:
        /*2ef0*/ 	.word	index@(.nv.constant0._ZN7cutlass13device_kernelINS_4gemm6kernel13GemmUniversalIN4cute5tupleIJiiiiEEENS1_10collective13CollectiveMmaINS1_34MainloopSm90TmaGmmaWarpSpecializedILi3ENS5_IJNS4_1CILi1EEESB_SB_EEENS1_35KernelTmaWarpSpecializedCooperativeEEENS5_IJNSA_ILi256EEESF_NSA_ILi64EEEEEENS_6half_tENS5_IJlSB_lEEESI_SJ_NS4_8TiledMMAINS4_8MMA_AtomIJNS4_4SM904GMMA26MMA_64x256x16_F32F16F16_SSILNSN_5MajorE0ELSP_0ELNSN_7ScaleInE1ELSQ_1EEEEEENS4_6LayoutINS5_IJNSA_ILi2EEESB_SB_EEENS5_IJSB_NSA_ILi0EEESW_EEEEENS5_IJNS4_10UnderscoreESZ_SZ_EEEEENS4_13SM90_TMA_LOADENS4_14ComposedLayoutINS4_7SwizzleILi3ELi4ELi3EEENS4_18smem_ptr_flag_bitsILi16EEENST_INS5_IJNSA_ILi8EEESG_EEENS5_IJSG_SB_EEEEEEEvNS4_8identityES12_S1C_vS1D_EENS_8epilogue10collective6detail29Sm90TmaWarpSpecializedAdapterINS1G_15DefaultEpilogueISI_SJ_SJ_NS1F_6thread17LinearCombinationISI_Li1EffLNS1K_9ScaleType4KindE0ELNS_15FloatRoundStyleE2ESI_EENS1_15EpilogueDefaultEEEEEvvEEEEvNT_6ParamsE)
        /*2ef4*/ 	.short	0x0210
        /*2ef6*/ 	.short	0x0470


	//----- nvinfo : EIATTR_SW_WAR
	.align		4
.L_45:
        /*2ef8*/ 	.byte	0x04, 0x36
        /*2efa*/ 	.short	(.L_47 - .L_46)
.L_46:
        /*2efc*/ 	.word	0x00000008
.L_47:


//--------------------- .nv.callgraph             --------------------------
	.section	.nv.callgraph,"",@"SHT_CUDA_CALLGRAPH"
	.align	4
	.sectionentsize	8
	.align		4
        /*0000*/ 	.word	0x00000000
	.align		4
        /*0004*/ 	.word	0xffffffff
	.align		4
        /*0008*/ 	.word	index@(_ZN7cutlass13device_kernelINS_4gemm6kernel13GemmUniversalIN4cute5tupleIJiiiiEEENS1_10collective13CollectiveMmaINS1_34MainloopSm90TmaGmmaWarpSpecializedILi3ENS5_IJNS4_1CILi1EEESB_SB_EEENS1_35KernelTmaWarpSpecializedCooperativeEEENS5_IJNSA_ILi256EEESF_NSA_ILi64EEEEEENS_6half_tENS5_IJlSB_lEEESI_SJ_NS4_8TiledMMAINS4_8MMA_AtomIJNS4_4SM904GMMA26MMA_64x256x16_F32F16F16_SSILNSN_5MajorE0ELSP_0ELNSN_7ScaleInE1ELSQ_1EEEEEENS4_6LayoutINS5_IJNSA_ILi2EEESB_SB_EEENS5_IJSB_NSA_ILi0EEESW_EEEEENS5_IJNS4_10UnderscoreESZ_SZ_EEEEENS4_13SM90_TMA_LOADENS4_14ComposedLayoutINS4_7SwizzleILi3ELi4ELi3EEENS4_18smem_ptr_flag_bitsILi16EEENST_INS5_IJNSA_ILi8EEESG_EEENS5_IJSG_SB_EEEEEEEvNS4_8identityES12_S1C_vS1D_EENS_8epilogue10collective6detail29Sm90TmaWarpSpecializedAdapterINS1G_15DefaultEpilogueISI_SJ_SJ_NS1F_6thread17LinearCombinationISI_Li1EffLNS1K_9ScaleType4KindE0ELNS_15FloatRoundStyleE2ESI_EENS1_15EpilogueDefaultEEEEEvvEEEEvNT_6ParamsE)
	.align		4
        /*000c*/ 	.word	index@(__assertfail)
	.align		4
        /*0010*/ 	.word	0x00000000
	.align		4
        /*0014*/ 	.word	0xfffffffe
	.align		4
        /*0018*/ 	.word	0x00000000
	.align		4
        /*001c*/ 	.word	0xfffffffd
	.align		4
        /*0020*/ 	.word	0x00000000
	.align		4
        /*0024*/ 	.word	0xfffffffc


//--------------------- .nv.constant4             --------------------------
	.section	.nv.constant4,"a",@progbits
	.align	8
	.align		8
.nv.constant4:
        /*0000*/ 	.dword	__assertfail
	.align		8
        /*0008*/ 	.dword	__unnamed_1
	.align		8
        /*0010*/ 	.dword	_ZN39_INTERNAL_0c8f3161_4_k_cu_7a28966a_86884cuda3std3__45__cpo5beginE
	.align		8
        /*0018*/ 	.dword	_ZN39_INTERNAL_0c8f3161_4_k_cu_7a28966a_86884cuda3std3__45__cpo3endE
	.align		8
        /*0020*/ 	.dword	_ZN39_INTERNAL_0c8f3161_4_k_cu_7a28966a_86884cuda3std3__45__cpo6cbeginE
	.align		8
        /*0028*/ 	.dword	_ZN39_INTERNAL_0c8f3161_4_k_cu_7a28966a_86884cuda3std3__45__cpo4cendE
	.align		8
        /*0030*/ 	.dword	_ZN39_INTERNAL_0c8f3161_4_k_cu_7a28966a_86884cuda3std3__441_GLOBAL__N__0c8f3161_4_k_cu_7a28966a_86886ignoreE
	.align		8
        /*0038*/ 	.dword	_ZN39_INTERNAL_0c8f3161_4_k_cu_7a28966a_86884cuda3std3__419piecewise_constructE
	.align		8
        /*0040*/ 	.dword	_ZN39_INTERNAL_0c8f3161_4_k_cu_7a28966a_86884cuda3std3__48in_placeE
	.align		8
        /*0048*/ 	.dword	_ZN39_INTERNAL_0c8f3161_4_k_cu_7a28966a_86884cuda3std6ranges3__45__cpo4swapE
	.align		8
        /*0050*/ 	.dword	_ZN39_INTERNAL_0c8f3161_4_k_cu_7a28966a_86884cuda3std6ranges3__45__cpo9iter_moveE
	.align		8
        /*0058*/ 	.dword	_ZN39_INTERNAL_0c8f3161_4_k_cu_7a28966a_86884cute7productE
	.align		8
        /*0060*/ 	.dword	_ZN39_INTERNAL_0c8f3161_4_k_cu_7a28966a_86884cute1_E
	.align		8
        /*0068*/ 	.dword	$str$22
	.align		8
        /*0070*/ 	.dword	$str$23


//--------------------- .text._ZN7cutlass13device_kernelINS_4gemm6kernel13GemmUniversalIN4cute5tupleIJiiiiEEENS1_10collective13CollectiveMmaINS1_34MainloopSm90TmaGmmaWarpSpecializedILi3ENS5_IJNS4_1CILi1EEESB_SB_EEENS1_35KernelTmaWarpSpecializedCooperativeEEENS5_IJNSA_ILi256EEESF_NSA_ILi64EEEEEENS_6half_tENS5_IJlSB_lEEESI_SJ_NS4_8TiledMMAINS4_8MMA_AtomIJNS4_4SM904GMMA26MMA_64x256x16_F32F16F16_SSILNSN_5MajorE0ELSP_0ELNSN_7ScaleInE1ELSQ_1EEEEEENS4_6LayoutINS5_IJNSA_ILi2EEESB_SB_EEENS5_IJSB_NSA_ILi0EEESW_EEEEENS5_IJNS4_10UnderscoreESZ_SZ_EEEEENS4_13SM90_TMA_LOADENS4_14ComposedLayoutINS4_7SwizzleILi3ELi4ELi3EEENS4_18smem_ptr_flag_bitsILi16EEENST_INS5_IJNSA_ILi8EEESG_EEENS5_IJSG_SB_EEEEEEEvNS4_8identityES12_S1C_vS1D_EENS_8epilogue10collective6detail29Sm90TmaWarpSpecializedAdapterINS1G_15DefaultEpilogueISI_SJ_SJ_NS1F_6thread17LinearCombinationISI_Li1EffLNS1K_9ScaleType4KindE0ELNS_15FloatRoundStyleE2ESI_EENS1_15EpilogueDefaultEEEEEvvEEEEvNT_6ParamsE --------------------------
	.section	.text._ZN7cutlass13device_kernelINS_4gemm6kernel13GemmUniversalIN4cute5tupleIJiiiiEEENS1_10collective13CollectiveMmaINS1_34MainloopSm90TmaGmmaWarpSpecializedILi3ENS5_IJNS4_1CILi1EEESB_SB_EEENS1_35KernelTmaWarpSpecializedCooperativeEEENS5_IJNSA_ILi256EEESF_NSA_ILi64EEEEEENS_6half_tENS5_IJlSB_lEEESI_SJ_NS4_8TiledMMAINS4_8MMA_AtomIJNS4_4SM904GMMA26MMA_64x256x16_F32F16F16_SSILNSN_5MajorE0ELSP_0ELNSN_7ScaleInE1ELSQ_1EEEEEENS4_6LayoutINS5_IJNSA_ILi2EEESB_SB_EEENS5_IJSB_NSA_ILi0EEESW_EEEEENS5_IJNS4_10UnderscoreESZ_SZ_EEEEENS4_13SM90_TMA_LOADENS4_14ComposedLayoutINS4_7SwizzleILi3ELi4ELi3EEENS4_18smem_ptr_flag_bitsILi16EEENST_INS5_IJNSA_ILi8EEESG_EEENS5_IJSG_SB_EEEEEEEvNS4_8identityES12_S1C_vS1D_EENS_8epilogue10collective6detail29Sm90TmaWarpSpecializedAdapterINS1G_15DefaultEpilogueISI_SJ_SJ_NS1F_6thread17LinearCombinationISI_Li1EffLNS1K_9ScaleType4KindE0ELNS_15FloatRoundStyleE2ESI_EENS1_15EpilogueDefaultEEEEEvvEEEEvNT_6ParamsE,"ax",@progbits
	.align	128
.text._ZN7cutlass13device_kernelINS_4gemm6kernel13GemmUniversalIN4cute5tupleIJiiiiEEENS1_10collective13CollectiveMmaINS1_34MainloopSm90TmaGmmaWarpSpecializedILi3ENS5_IJNS4_1CILi1EEESB_SB_EEENS1_35KernelTmaWarpSpecializedCooperativeEEENS5_IJNSA_ILi256EEESF_NSA_ILi64EEEEEENS_6half_tENS5_IJlSB_lEEESI_SJ_NS4_8TiledMMAINS4_8MMA_AtomIJNS4_4SM904GMMA26MMA_64x256x16_F32F16F16_SSILNSN_5MajorE0ELSP_0ELNSN_7ScaleInE1ELSQ_1EEEEEENS4_6LayoutINS5_IJNSA_ILi2EEESB_SB_EEENS5_IJSB_NSA_ILi0EEESW_EEEEENS5_IJNS4_10UnderscoreESZ_SZ_EEEEENS4_13SM90_TMA_LOADENS4_14ComposedLayoutINS4_7SwizzleILi3ELi4ELi3EEENS4_18smem_ptr_flag_bitsILi16EEENST_INS5_IJNSA_ILi8EEESG_EEENS5_IJSG_SB_EEEEEEEvNS4_8identityES12_S1C_vS1D_EENS_8epilogue10collective6detail29Sm90TmaWarpSpecializedAdapterINS1G_15DefaultEpilogueISI_SJ_SJ_NS1F_6thread17LinearCombinationISI_Li1EffLNS1K_9ScaleType4KindE0ELNS_15FloatRoundStyleE2ESI_EENS1_15EpilogueDefaultEEEEEvvEEEEvNT_6ParamsE:
        .type           _ZN7cutlass13device_kernelINS_4gemm6kernel13GemmUniversalIN4cute5tupleIJiiiiEEENS1_10collective13CollectiveMmaINS1_34MainloopSm90TmaGmmaWarpSpecializedILi3ENS5_IJNS4_1CILi1EEESB_SB_EEENS1_35KernelTmaWarpSpecializedCooperativeEEENS5_IJNSA_ILi256EEESF_NSA_ILi64EEEEEENS_6half_tENS5_IJlSB_lEEESI_SJ_NS4_8TiledMMAINS4_8MMA_AtomIJNS4_4SM904GMMA26MMA_64x256x16_F32F16F16_SSILNSN_5MajorE0ELSP_0ELNSN_7ScaleInE1ELSQ_1EEEEEENS4_6LayoutINS5_IJNSA_ILi2EEESB_SB_EEENS5_IJSB_NSA_ILi0EEESW_EEEEENS5_IJNS4_10UnderscoreESZ_SZ_EEEEENS4_13SM90_TMA_LOADENS4_14ComposedLayoutINS4_7SwizzleILi3ELi4ELi3EEENS4_18smem_ptr_flag_bitsILi16EEENST_INS5_IJNSA_ILi8EEESG_EEENS5_IJSG_SB_EEEEEEEvNS4_8identityES12_S1C_vS1D_EENS_8epilogue10collective6detail29Sm90TmaWarpSpecializedAdapterINS1G_15DefaultEpilogueISI_SJ_SJ_NS1F_6thread17LinearCombinationISI_Li1EffLNS1K_9ScaleType4KindE0ELNS_15FloatRoundStyleE2ESI_EENS1_15EpilogueDefaultEEEEEvvEEEEvNT_6ParamsE,@function
        .size           _ZN7cutlass13device_kernelINS_4gemm6kernel13GemmUniversalIN4cute5tupleIJiiiiEEENS1_10collective13CollectiveMmaINS1_34MainloopSm90TmaGmmaWarpSpecializedILi3ENS5_IJNS4_1CILi1EEESB_SB_EEENS1_35KernelTmaWarpSpecializedCooperativeEEENS5_IJNSA_ILi256EEESF_NSA_ILi64EEEEEENS_6half_tENS5_IJlSB_lEEESI_SJ_NS4_8TiledMMAINS4_8MMA_AtomIJNS4_4SM904GMMA26MMA_64x256x16_F32F16F16_SSILNSN_5MajorE0ELSP_0ELNSN_7ScaleInE1ELSQ_1EEEEEENS4_6LayoutINS5_IJNSA_ILi2EEESB_SB_EEENS5_IJSB_NSA_ILi0EEESW_EEEEENS5_IJNS4_10UnderscoreESZ_SZ_EEEEENS4_13SM90_TMA_LOADENS4_14ComposedLayoutINS4_7SwizzleILi3ELi4ELi3EEENS4_18smem_ptr_flag_bitsILi16EEENST_INS5_IJNSA_ILi8EEESG_EEENS5_IJSG_SB_EEEEEEEvNS4_8identityES12_S1C_vS1D_EENS_8epilogue10collective6detail29Sm90TmaWarpSpecializedAdapterINS1G_15DefaultEpilogueISI_SJ_SJ_NS1F_6thread17LinearCombinationISI_Li1EffLNS1K_9ScaleType4KindE0ELNS_15FloatRoundStyleE2ESI_EENS1_15EpilogueDefaultEEEEEvvEEEEvNT_6ParamsE,(.L_x_574 - _ZN7cutlass13device_kernelINS_4gemm6kernel13GemmUniversalIN4cute5tupleIJiiiiEEENS1_10collective13CollectiveMmaINS1_34MainloopSm90TmaGmmaWarpSpecializedILi3ENS5_IJNS4_1CILi1EEESB_SB_EEENS1_35KernelTmaWarpSpecializedCooperativeEEENS5_IJNSA_ILi256EEESF_NSA_ILi64EEEEEENS_6half_tENS5_IJlSB_lEEESI_SJ_NS4_8TiledMMAINS4_8MMA_AtomIJNS4_4SM904GMMA26MMA_64x256x16_F32F16F16_SSILNSN_5MajorE0ELSP_0ELNSN_7ScaleInE1ELSQ_1EEEEEENS4_6LayoutINS5_IJNSA_ILi2EEESB_SB_EEENS5_IJSB_NSA_ILi0EEESW_EEEEENS5_IJNS4_10UnderscoreESZ_SZ_EEEEENS4_13SM90_TMA_LOADENS4_14ComposedLayoutINS4_7SwizzleILi3ELi4ELi3EEENS4_18smem_ptr_flag_bitsILi16EEENST_INS5_IJNSA_ILi8EEESG_EEENS5_IJSG_SB_EEEEEEEvNS4_8identityES12_S1C_vS1D_EENS_8epilogue10collective6detail29Sm90TmaWarpSpecializedAdapterINS1G_15DefaultEpilogueISI_SJ_SJ_NS1F_6thread17LinearCombinationISI_Li1EffLNS1K_9ScaleType4KindE0ELNS_15FloatRoundStyleE2ESI_EENS1_15EpilogueDefaultEEEEEvvEEEEvNT_6ParamsE)
        .other          _ZN7cutlass13device_kernelINS_4gemm6kernel13GemmUniversalIN4cute5tupleIJiiiiEEENS1_10collective13CollectiveMmaINS1_34MainloopSm90TmaGmmaWarpSpecializedILi3ENS5_IJNS4_1CILi1EEESB_SB_EEENS1_35KernelTmaWarpSpecializedCooperativeEEENS5_IJNSA_ILi256EEESF_NSA_ILi64EEEEEENS_6half_tENS5_IJlSB_lEEESI_SJ_NS4_8TiledMMAINS4_8MMA_AtomIJNS4_4SM904GMMA26MMA_64x256x16_F32F16F16_SSILNSN_5MajorE0ELSP_0ELNSN_7ScaleInE1ELSQ_1EEEEEENS4_6LayoutINS5_IJNSA_ILi2EEESB_SB_EEENS5_IJSB_NSA_ILi0EEESW_EEEEENS5_IJNS4_10UnderscoreESZ_SZ_EEEEENS4_13SM90_TMA_LOADENS4_14ComposedLayoutINS4_7SwizzleILi3ELi4ELi3EEENS4_18smem_ptr_flag_bitsILi16EEENST_INS5_IJNSA_ILi8EEESG_EEENS5_IJSG_SB_EEEEEEEvNS4_8identityES12_S1C_vS1D_EENS_8epilogue10collective6detail29Sm90TmaWarpSpecializedAdapterINS1G_15DefaultEpilogueISI_SJ_SJ_NS1F_6thread17LinearCombinationISI_Li1EffLNS1K_9ScaleType4KindE0ELNS_15FloatRoundStyleE2ESI_EENS1_15EpilogueDefaultEEEEEvvEEEEvNT_6ParamsE,@"STO_CUDA_ENTRY STV_DEFAULT"
_ZN7cutlass13device_kernelINS_4gemm6kernel13GemmUniversalIN4cute5tupleIJiiiiEEENS1_10collective13CollectiveMmaINS1_34MainloopSm90TmaGmmaWarpSpecializedILi3ENS5_IJNS4_1CILi1EEESB_SB_EEENS1_35KernelTmaWarpSpecializedCooperativeEEENS5_IJNSA_ILi256EEESF_NSA_ILi64EEEEEENS_6half_tENS5_IJlSB_lEEESI_SJ_NS4_8TiledMMAINS4_8MMA_AtomIJNS4_4SM904GMMA26MMA_64x256x16_F32F16F16_SSILNSN_5MajorE0ELSP_0ELNSN_7ScaleInE1ELSQ_1EEEEEENS4_6LayoutINS5_IJNSA_ILi2EEESB_SB_EEENS5_IJSB_NSA_ILi0EEESW_EEEEENS5_IJNS4_10UnderscoreESZ_SZ_EEEEENS4_13SM90_TMA_LOADENS4_14ComposedLayoutINS4_7SwizzleILi3ELi4ELi3EEENS4_18smem_ptr_flag_bitsILi16EEENST_INS5_IJNSA_ILi8EEESG_EEENS5_IJSG_SB_EEEEEEEvNS4_8identityES12_S1C_vS1D_EENS_8epilogue10collective6detail29Sm90TmaWarpSpecializedAdapterINS1G_15DefaultEpilogueISI_SJ_SJ_NS1F_6thread17LinearCombinationISI_Li1EffLNS1K_9ScaleType4KindE0ELNS_15FloatRoundStyleE2ESI_EENS1_15EpilogueDefaultEEEEEvvEEEEvNT_6ParamsE:
[----:B------:R-:W0:Y:S02]  /*0000*/  LDC R1, c[0x0][0x28] ;  /* 0x00000a00ff017b82 */ /* 0x000e240000000800 */
[----:B0-----:R-:W-:Y:S01]  /*0010*/  VIADD R1, R1, 0xfffff878 ;  /* 0xfffff87801017836 */ /* 0x001fe20000000000 */
[----:B------:R-:W0:Y:S01]  /*0020*/  S2R R2, SR_TID.X ;  /* 0x0000000000027919 */ /* 0x000e220000002100 */
[----:B------:R-:W-:Y:S01]  /*0030*/  ELECT P0, URZ, PT ;  /* 0x00000000003f782f */ /* 0x000fe20003800000 */
[----:B------:R-:W-:Y:S01]  /*0040*/  BSSY B0, `(.L_x_0) ;  /* 0x0000015000007945 */ /* 0x000fe20003800000 */
[--C-:B0-----:R-:W-:Y:S02]  /*0050*/  SHF.R.U32.HI R0, RZ, 0x5, R2.reuse ;  /* 0x00000005ff007819 */ /* 0x101fe40000011602 */
[----:B------:R-:W-:-:S03]  /*0060*/  SHF.R.U32.HI R160, RZ, 0x7, R2 ;  /* 0x00000007ffa07819 */ /* 0x000fc60000011602 */
[----:B------:R-:W0:Y:S04]  /*0070*/  SHFL.IDX PT, R3, R0, RZ, 0x1f ;  /* 0x00001fff00037589 */ /* 0x000e2800000e0000 */
[----:B------:R-:W1:Y:S01]  /*0080*/  SHFL.IDX PT, R2, R160, RZ, 0x1f ;  /* 0x00001fffa0027589 */ /* 0x000e6200000e0000 */
[----:B0-----:R-:W-:Y:S02]  /*0090*/  R2UR UR10, R3 ;  /* 0x00000000030a72ca */ /* 0x001fe400000e0000 */
[----:B-1----:R-:W-:-:S11]  /*00a0*/  R2UR UR5, R2 ;  /* 0x00000000020572ca */ /* 0x002fd600000e0000 */
[----:B------:R-:W-:Y:S02]  /*00b0*/  USHF.R.S32.HI UR4, URZ, 0x1f, UR10 ;  /* 0x0000001f3f047899 */ /* 0x000fe4000801140a */
[----:B------:R-:W-:Y:S02]  /*00c0*/  ISETP.NE.OR P0, PT, RZ, UR10, !P0 ;  /* 0x0000000aff007c0c */ /* 0x000fe4000c705670 */
[----:B------:R-:W-:-:S04]  /*00d0*/  ULEA.HI UR4, UR4, UR10, URZ, 0x2 ;  /* 0x0000000a04047291 */ /* 0x000fc8000f8f103f */
[----:B------:R-:W-:-:S04]  /*00e0*/  ULOP3.LUT UR4, UR4, 0xfffffffc, URZ, 0xc0, !UPT ;  /* 0xfffffffc04047892 */ /* 0x000fc8000f8ec03f */
[----:B------:R-:W-:-:S03]  /*00f0*/  UIADD3 UR10, UR10, -UR4, URZ ;  /* 0x800000040a0a7290 */ /* 0x000fc6000fffe03f */
[----:B------:R-:W-:Y:S09]  /*0100*/  @P0 BRA `(.L_x_1) ;  /* 0x0000000000200947 */ /* 0x000ff20003800000 */
[----:B------:R-:W-:Y:S02]  /*0110*/  ULDC.64 UR6, c[0x0][0x198] ;  /* 0x0000660000067ab9 */ /* 0x000fe40000000a00 */
[----:B------:R-:W-:Y:S02]  /*0120*/  UIADD3 UR8, UP0, UR6, 0xf0, URZ ;  /* 0x000000f006087890 */ /* 0x000fe4000ff1e03f */
[----:B------:R-:W-:Y:S02]  /*0130*/  UIADD3 UR6, UP1, UR6, 0x1f0, URZ ;  /* 0x000001f006067890 */ /* 0x000fe4000ff3e03f */
[----:B------:R-:W-:Y:S02]  /*0140*/  UIADD3.X UR9, URZ, UR7, URZ, UP0, !UPT ;  /* 0x000000073f097290 */ /* 0x000fe400087fe43f */
[----:B------:R-:W-:-:S07]  /*0150*/  UIADD3.X UR7, URZ, UR7, URZ, UP1, !UPT ;  /* 0x000000073f077290 */ /* 0x000fce0008ffe43f */
[----:B------:R0:W-:Y:S02]  /*0160*/  UTMACCTL.PF [UR8] ;  /* 0x00000000080079b9 */ /* 0x0001e40008040000 */
[----:B------:R0:W-:Y:S02]  /*0170*/  UTMACCTL.PF [UR6] ;  /* 0x00000000060079b9 */ /* 0x0001e40008040000 */
[----:B0-----:R-:W-:Y:S01]  /*0180*/  NOP ;  /* 0x0000000000007918 */ /* 0x001fe20000000000 */
.L_x_1:
[----:B------:R-:W-:Y:S05]  /*0190*/  BSYNC B0 ;  /* 0x0000000000007941 */ /* 0x000fea0003800000 */
.L_x_0:
[----:B------:R-:W0:Y:S01]  /*01a0*/  SHFL.IDX PT, R2, R0, RZ, 0x1f ;  /* 0x00001fff00027589 */ /* 0x000e2200000e0000 */
[----:B------:R-:W-:Y:S01]  /*01b0*/  UISETP.NE.AND UP0, UPT, UR10, 0x3, UPT ;  /* 0x000000030a00788c */ /* 0x000fe2000bf05270 */
[----:B------:R-:W-:Y:S01]  /*01c0*/  ISETP.NE.AND P1, PT, RZ, UR5, PT ;  /* 0x00000005ff007c0c */ /* 0x000fe2000bf25270 */
[----:B------:R-:W-:Y:S02]  /*01d0*/  UIADD3 UR18, UR5, -0x1, URZ ;  /* 0xffffffff05127890 */ /* 0x000fe4000fffe03f */
[----:B------:R-:W-:Y:S02]  /*01e0*/  UISETP.EQ.OR UP0, UPT, UR10, URZ, !UP0 ;  /* 0x0000003f0a00728c */ /* 0x000fe4000c702670 */
[----:B------:R-:W-:Y:S02]  /*01f0*/  UISETP.GE.U32.AND UP1, UPT, UR18, 0x2, UPT ;  /* 0x000000021200788c */ /* 0x000fe4000bf26070 */
[----:B------:R-:W-:-:S04]  /*0200*/  UISETP.EQ.AND UP0, UPT, UR5, URZ, UP0 ;  /* 0x0000003f0500728c */ /* 0x000fc80008702270 */
[----:B------:R-:W-:-:S04]  /*0210*/  USEL UR40, URZ, 0x1, !UP0 ;  /* 0x000000013f287887 */ /* 0x000fc8000c000000 */
[----:B------:R-:W-:Y:S01]  /*0220*/  USEL UR40, UR40, 0x2, UP1 ;  /* 0x0000000228287887 */ /* 0x000fe20008800000 */
[----:B0-----:R-:W-:-:S13]  /*0230*/  ISETP.NE.AND P0, PT, R2, RZ, PT ;  /* 0x000000ff0200720c */ /* 0x001fda0003f05270 */
[----:B------:R-:W-:Y:S05]  /*0240*/  @P0 BRA `(.L_x_2) ;  /* 0x0000000000500947 */ /* 0x000fea0003800000 */
[----:B------:R-:W0:Y:S01]  /*0250*/  S2UR UR8, SR_CgaCtaId ;  /* 0x00000000000879c3 */ /* 0x000e220000008800 */
[----:B------:R-:W-:Y:S01]  /*0260*/  UMOV UR4, 0x400 ;  /* 0x0000040000047882 */ /* 0x000fe20000000000 */
[----:B------:R-:W-:Y:S01]  /*0270*/  UMOV UR5, 0x1 ;  /* 0x0000000100057882 */ /* 0x000fe20000000000 */
[----:B------:R-:W-:Y:S01]  /*0280*/  UMOV UR6, 0x100 ;  /* 0x0000010000067882 */ /* 0x000fe20000000000 */
[----:B------:R-:W-:Y:S01]  /*0290*/  ELECT P0, URZ, PT ;  /* 0x00000000003f782f */ /* 0x000fe20003800000 */
[----:B------:R-:W-:-:S04]  /*02a0*/  UIADD3 UR6, -UR6, 0x100000, URZ ;  /* 0x0010000006067890 */ /* 0x000fc8000fffe13f */
[----:B------:R-:W-:Y:S02]  /*02b0*/  USHF.L.U32 UR7, UR6, 0xb, URZ ;  /* 0x0000000b06077899 */ /* 0x000fe4000800063f */
[----:B------:R-:W-:Y:S02]  /*02c0*/  USHF.L.U32 UR6, UR6, 0x1, URZ ;  /* 0x0000000106067899 */ /* 0x000fe4000800063f */
[----:B0-----:R-:W-:Y:S02]  /*02d0*/  ULEA UR8, UR8, UR4, 0x18 ;  /* 0x0000000408087291 */ /* 0x001fe4000f8ec03f */
[----:B------:R-:W-:-:S04]  /*02e0*/  UIADD3 UR4, -UR5, 0x100000, URZ ;  /* 0x0010000005047890 */ /* 0x000fc8000fffe13f */
[----:B------:R-:W-:Y:S02]  /*02f0*/  USHF.L.U32 UR5, UR4, 0xb, URZ ;  /* 0x0000000b04057899 */ /* 0x000fe4000800063f */
[----:B------:R-:W-:Y:S01]  /*0300*/  USHF.L.U32 UR4, UR4, 0x1, URZ ;  /* 0x0000000104047899 */ /* 0x000fe2000800063f */
[----:B------:R-:W0:Y:S11]  /*0310*/  FENCE.VIEW.ASYNC.S ;  /* 0x00000000000073c6 */ /* 0x000e360000000000 */
[----:B0-----:R0:W1:Y:S01]  /*0320*/  SYNCS.EXCH.64 URZ, [UR8], UR4 ;  /* 0x00000004083f75b2 */ /* 0x0010620008000100 */
[----:B------:R0:W2:Y:S01]  /*0330*/  SYNCS.EXCH.64 URZ, [UR8+0x18], UR6 ;  /* 0x00001806083f75b2 */ /* 0x0000a20008000100 */
[----:B------:R0:W3:Y:S01]  /*0340*/  SYNCS.EXCH.64 URZ, [UR8+0x8], UR4 ;  /* 0x00000804083f75b2 */ /* 0x0000e20008000100 */
[----:B------:R0:W4:Y:S01]  /*0350*/  SYNCS.EXCH.64 URZ, [UR8+0x20], UR6 ;  /* 0x00002006083f75b2 */ /* 0x0001220008000100 */
[----:B------:R0:W0:Y:S01]  /*0360*/  SYNCS.EXCH.64 URZ, [UR8+0x10], UR4 ;  /* 0x00001004083f75b2 */ /* 0x0000220008000100 */
[----:B------:R0:W0:Y:S01]  /*0370*/  SYNCS.EXCH.64 URZ, [UR8+0x28], UR6 ;  /* 0x00002806083f75b2 */ /* 0x0000220008000100 */
[----:B------:R-:W-:Y:S01]  /*0380*/  NOP ;  /* 0x0000000000007918 */ /* 0x000fe20000000000 */
.L_x_2:
[----:B------:R-:W5:Y:S01]  /*0390*/  SHFL.IDX PT, R0, R0, RZ, 0x1f ;  /* 0x00001fff00007589 */ /* 0x000f6200000e0000 */
[----:B------:R-:W-:Y:S01]  /*03a0*/  ELECT P0, URZ, PT ;  /* 0x00000000003f782f */ /* 0x000fe20003800000 */
[----:B------:R-:W1:Y:S01]  /*03b0*/  S2UR UR17, SR_CTAID.Y ;  /* 0x00000000001179c3 */ /* 0x000e620000002600 */
[----:B0-----:R-:W-:Y:S01]  /*03c0*/  ULDC UR5, c[0x0][0x65c] ;  /* 0x0001970000057ab9 */ /* 0x001fe20000000800 */
[----:B------:R-:W-:Y:S01]  /*03d0*/  UMOV UR12, 0x20 ;  /* 0x00000020000c7882 */ /* 0x000fe20000000000 */
[----:B------:R-:W-:Y:S01]  /*03e0*/  UISETP.NE.AND UP2, UPT, UR5, 0x1, UPT ;  /* 0x000000010500788c */ /* 0x000fe2000bf45270 */
[----:B------:R-:W-:Y:S01]  /*03f0*/  NOP ;  /* 0x0000000000007918 */ /* 0x000fe20000000000 */
[----:B------:R-:W-:Y:S02]  /*0400*/  NOP ;  /* 0x0000000000007918 */ /* 0x000fe40000000000 */
[----:B------:R-:W-:Y:S01]  /*0410*/  UP2UR UR45, UPR, URZ, 0x4 ;  /* 0x000000043f2d7883 */ /* 0x000fe20008000000 */
[----:B------:R-:W0:Y:S01]  /*0420*/  S2UR UR4, SR_CTAID.X ;  /* 0x00000000000479c3 */ /* 0x000e220000002500 */
[----:B------:R-:W-:-:S02]  /*0430*/  PLOP3.LUT P2, PT, PT, PT, UP2, 0x80, 0x0 ;  /* 0x000000000000781c */ /* 0x000fc40003f4f028 */
[----:B------:R-:W-:Y:S02]  /*0440*/  PLOP3.LUT P4, PT, PT, PT, UP2, 0x80, 0x0 ;  /* 0x000000000000781c */ /* 0x000fe40003f8f028 */
[----:B------:R-:W-:Y:S01]  /*0450*/  PLOP3.LUT P3, PT, PT, PT, UP2, 0x80, 0x0 ;  /* 0x000000000000781c */ /* 0x000fe20003f6f028 */
[----:B------:R-:W-:Y:S01]  /*0460*/  @UP2 ULDC UR14, c[0x0][0x10] ;  /* 0x00000400000e2ab9 */ /* 0x000fe20000000800 */
[----:B------:R-:W-:Y:S01]  /*0470*/  @UP2 UMOV UR9, URZ ;  /* 0x0000003f00092c82 */ /* 0x000fe20008000000 */
[----:B------:R-:W-:Y:S01]  /*0480*/  @!UP2 ULDC UR11, c[0x0][0xc] ;  /* 0x00000300000baab9 */ /* 0x000fe20000000800 */
[----:B-----5:R-:W-:Y:S01]  /*0490*/  ISETP.NE.OR P0, PT, R0, RZ, !P0 ;  /* 0x000000ff0000720c */ /* 0x020fe20004705670 */
[----:B-1----:R-:W-:Y:S02]  /*04a0*/  @UP2 UMOV UR7, UR17 ;  /* 0x0000001100072c82 */ /* 0x002fe40008000000 */
[----:B------:R-:W-:Y:S01]  /*04b0*/  @UP2 UMOV UR8, UR7 ;  /* 0x0000000700082c82 */ /* 0x000fe20008000000 */
[----:B------:R-:W-:Y:S01]  /*04c0*/  @!UP2 UMOV UR7, UR17 ;  /* 0x000000110007ac82 */ /* 0x000fe20008000000 */
[----:B0-----:R-:W-:-:S08]  /*04d0*/  @UP2 UIMAD.WIDE.U32 UR14, UR4, UR14, UR8 ;  /* 0x0000000e040e22a5 */ /* 0x001fd0000f8e0008 */
[----:B------:R-:W-:Y:S01]  /*04e0*/  VOTEU.ALL UP0, P0 ;  /* 0x00000000003f7886 */ /* 0x000fe20000000000 */
[----:B------:R-:W-:Y:S01]  /*04f0*/  VOTEU.ALL UP1, P0 ;  /* 0x00000000003f7886 */ /* 0x000fe20000020000 */
[----:B------:R-:W-:-:S03]  /*0500*/  IMAD.U32 R2, RZ, RZ, UR14 ;  /* 0x0000000eff027e24 */ /* 0x000fc6000f8e00ff */
[----:B------:R-:W0:Y:S01]  /*0510*/  @!UP0 S2UR UR6, SR_CgaCtaId ;  /* 0x00000000000689c3 */ /* 0x000e220000008800 */
[----:B------:R-:W-:Y:S01]  /*0520*/  @!UP0 UMOV UR5, 0x400 ;  /* 0x0000040000058882 */ /* 0x000fe20000000000 */
[----:B------:R-:W-:-:S04]  /*0530*/  @!UP0 UIADD3 UR12, -UR12, 0x100000, URZ ;  /* 0x001000000c0c8890 */ /* 0x000fc8000fffe13f */
[----:B------:R-:W-:Y:S02]  /*0540*/  @!UP0 USHF.L.U32 UR13, UR12, 0xb, URZ ;  /* 0x0000000b0c0d8899 */ /* 0x000fe4000800063f */
[----:B------:R-:W-:Y:S01]  /*0550*/  @!UP0 USHF.L.U32 UR12, UR12, 0x1, URZ ;  /* 0x000000010c0c8899 */ /* 0x000fe2000800063f */
[----:B------:R-:W-:Y:S01]  /*0560*/  IMAD.U32 R3, RZ, RZ, UR15 ;  /* 0x0000000fff037e24 */ /* 0x000fe2000f8e00ff */
[----:B0-----:R-:W-:Y:S01]  /*0570*/  @!UP0 ULEA UR16, UR6, UR5, 0x18 ;  /* 0x0000000506108291 */ /* 0x001fe2000f8ec03f */
[----:B------:R-:W-:Y:S01]  /*0580*/  VOTEU.ALL UP0, P0 ;  /* 0x00000000003f7886 */ /* 0x000fe20000000000 */
[----:B------:R-:W-:Y:S01]  /*0590*/  PLOP3.LUT P0, PT, PT, PT, UP2, 0x80, 0x0 ;  /* 0x000000000000781c */ /* 0x000fe20003f0f028 */
[----:B------:R-:W-:Y:S01]  /*05a0*/  UMOV UR5, URZ ;  /* 0x0000003f00057c82 */ /* 0x000fe20008000000 */
[----:B------:R-:W-:Y:S01]  /*05b0*/  @UP2 UMOV UR6, URZ ;  /* 0x0000003f00062c82 */ /* 0x000fe20008000000 */
[----:B------:R-:W-:Y:S02]  /*05c0*/  @!UP2 UIMAD.WIDE.U32 UR8, UR11, UR7, UR4 ;  /* 0x000000070b08a2a5 */ /* 0x000fe4000f8e0004 */
[----:B------:R-:W-:-:S04]  /*05d0*/  @UP2 UIADD3 UR6, UR15, UR6, URZ ;  /* 0x000000060f062290 */ /* 0x000fc8000fffe03f */
[----:B------:R-:W-:Y:S01]  /*05e0*/  IMAD.U32 R5, RZ, RZ, UR9 ;  /* 0x00000009ff057e24 */ /* 0x000fe2000f8e00ff */
[----:B------:R-:W0:Y:S02]  /*05f0*/  FENCE.VIEW.ASYNC.S ;  /* 0x00000000000073c6 */ /* 0x000e240000000000 */
[----:B0-----:R0:W2:Y:S01]  /*0600*/  @!UP0 SYNCS.EXCH.64 URZ, [UR16+0x40], UR12 ;  /* 0x0000400c103f85b2 */ /* 0x0010a20008000100 */
[----:B------:R-:W-:Y:S01]  /*0610*/  @P2 IMAD.U32 R6, RZ, RZ, UR6 ;  /* 0x00000006ff062e24 */ /* 0x000fe2000f8e00ff */
[----:B------:R-:W-:Y:S01]  /*0620*/  MOV R4, UR8 ;  /* 0x0000000800047c02 */ /* 0x000fe20008000f00 */
[----:B------:R-:W-:Y:S01]  /*0630*/  @!P4 IMAD.MOV.U32 R6, RZ, RZ, R5 ;  /* 0x000000ffff06c224 */ /* 0x000fe200078e0005 */
[----:B------:R-:W-:Y:S01]  /*0640*/  @P0 MOV R7, R2 ;  /* 0x0000000200070202 */ /* 0x000fe20000000f00 */
[----:B------:R-:W-:Y:S02]  /*0650*/  IMAD.U32 R2, RZ, RZ, UR8 ;  /* 0x00000008ff027e24 */ /* 0x000fe4000f8e00ff */
[----:B------:R-:W-:Y:S01]  /*0660*/  IMAD.U32 R3, RZ, RZ, UR9 ;  /* 0x00000009ff037e24 */ /* 0x000fe2000f8e00ff */
[----:B------:R0:W-:Y:S01]  /*0670*/  STL [R1+0x200], R6 ;  /* 0x0002000601007387 */ /* 0x0001e20000100800 */
[----:B------:R-:W-:-:S05]  /*0680*/  @!P3 IMAD.MOV.U32 R7, RZ, RZ, R2 ;  /* 0x000000ffff07b224 */ /* 0x000fca00078e0002 */
[----:B------:R0:W-:Y:S01]  /*0690*/  STL [R1+0x204], R7 ;  /* 0x0002040701007387 */ /* 0x0001e20000100800 */
[----:B------:R0:W2:Y:S01]  /*06a0*/  @!UP1 SYNCS.EXCH.64 URZ, [UR16+0x48], UR12 ;  /* 0x0000480c103f95b2 */ /* 0x0000a20008000100 */
[----:B------:R-:W-:Y:S01]  /*06b0*/  NOP ;  /* 0x0000000000007918 */ /* 0x000fe20000000000 */
[----:B--234-:R-:W-:Y:S06]  /*06c0*/  BAR.SYNC.DEFER_BLOCKING 0x0 ;  /* 0x0000000000007b1d */ /* 0x01cfec0000010000 */
[----:B------:R-:W-:Y:S05]  /*06d0*/  @!P1 BRA `(.L_x_3) ;  /* 0x0000019800109947 */ /* 0x000fea0003800000 */
[----:B------:R-:W-:-:S06]  /*06e0*/  UISETP.GT.U32.AND UP0, UPT, UR18, 0x1, UPT ;  /* 0x000000011200788c */ /* 0x000fcc000bf04070 */
[----:B------:R-:W-:-:S13]  /*06f0*/  PLOP3.LUT P0, PT, PT, PT, UP0, 0x80, 0x0 ;  /* 0x000000000000781c */ /* 0x000fda0003f0f008 */
[----:B0-----:R-:W-:Y:S05]  /*0700*/  @P0 EXIT ;  /* 0x000000000000094d */ /* 0x001fea0003800000 */
[----:B------:R-:W-:Y:S01]  /*0710*/  ULDC.64 UR8, c[0x0][0x650] ;  /* 0x0001940000087ab9 */ /* 0x000fe20000000a00 */
[----:B------:R-:W-:Y:S01]  /*0720*/  UMOV UR41, 0xffffffff ;  /* 0xffffffff00297882 */ /* 0x000fe20000000000 */
[----:B------:R-:W-:Y:S01]  /*0730*/  ISETP.GE.U32.AND P0, PT, R7, UR8, PT ;  /* 0x0000000807007c0c */ /* 0x000fe2000bf06070 */
[----:B------:R-:W-:Y:S01]  /*0740*/  UMOV UR42, 0xffffffff ;  /* 0xffffffff002a7882 */ /* 0x000fe20000000000 */
[----:B------:R-:W-:Y:S01]  /*0750*/  UMOV UR43, 0xffffffff ;  /* 0xffffffff002b7882 */ /* 0x000fe20000000000 */
[----:B------:R-:W-:Y:S02]  /*0760*/  PRMT R0, RZ, 0x7610, R0 ;  /* 0x00007610ff007816 */ /* 0x000fe40000000000 */
[----:B------:R-:W-:-:S13]  /*0770*/  ISETP.GE.U32.AND.EX P0, PT, R6, UR9, PT, P0 ;  /* 0x0000000906007c0c */ /* 0x000fda000bf06100 */
[----:B------:R-:W-:Y:S05]  /*0780*/  @P0 BRA `(.L_x_4) ;  /* 0x0000000400800947 */ /* 0x000fea0003800000 */
[----:B------:R-:W-:Y:S01]  /*0790*/  I2FP.F32.U32 R0, UR4 ;  /* 0x0000000400007c45 */ /* 0x000fe20008201000 */
[----:B------:R-:W-:Y:S01]  /*07a0*/  ULDC.64 UR16, c[0x0][0x628] ;  /* 0x00018a0000107ab9 */ /* 0x000fe20000000a00 */
[----:B------:R-:W-:Y:S01]  /*07b0*/  ULDC UR6, c[0x0][0x150] ;  /* 0x0000540000067ab9 */ /* 0x000fe20000000800 */
[----:B------:R-:W-:Y:S01]  /*07c0*/  ISETP.NE.U32.AND P0, PT, RZ, UR16, PT ;  /* 0x00000010ff007c0c */ /* 0x000fe2000bf05070 */
[----:B------:R-:W-:Y:S01]  /*07d0*/  ULDC UR15, c[0x0][0x630] ;  /* 0x00018c00000f7ab9 */ /* 0x000fe20000000800 */
[----:B------:R-:W-:Y:S01]  /*07e0*/  FMUL R0, R0, UR6 ;  /* 0x0000000600007c20 */ /* 0x000fe20008400000 */
[----:B------:R-:W-:Y:S01]  /*07f0*/  R2UR UR18, R7 ;  /* 0x00000000071272ca */ /* 0x000fe200000e0000 */
[----:B------:R-:W-:Y:S01]  /*0800*/  ULDC UR20, c[0x0][0x154] ;  /* 0x0000550000147ab9 */ /* 0x000fe20000000800 */
[----:B------:R-:W-:Y:S01]  /*0810*/  ISETP.NE.AND.EX P0, PT, RZ, UR17, PT, P0 ;  /* 0x00000011ff007c0c */ /* 0x000fe2000bf05300 */
[----:B------:R0:W1:Y:S01]  /*0820*/  F2I.U32.TRUNC.NTZ R2, R0 ;  /* 0x0000000000027305 */ /* 0x000062000020f000 */
[----:B------:R-:W-:-:S02]  /*0830*/  R2UR UR19, R6 ;  /* 0x00000000061372ca */ /* 0x000fc400000e0000 */
[----:B------:R-:W-:Y:S02]  /*0840*/  R2UR UR8, R7 ;  /* 0x00000000070872ca */ /* 0x000fe400000e0000 */
[----:B------:R-:W-:-:S07]  /*0850*/  R2UR UR9, R6 ;  /* 0x00000000060972ca */ /* 0x000fce00000e0000 */
[----:B0-----:R-:W-:Y:S08]  /*0860*/  @!P0 BRA `(.L_x_5) ;  /* 0x0000000000308947 */ /* 0x001ff00003800000 */
[----:B------:R-:W-:Y:S01]  /*0870*/  R2UR UR8, R7 ;  /* 0x00000000070872ca */ /* 0x000fe200000e0000 */
[----:B------:R-:W-:Y:S01]  /*0880*/  ULDC UR6, c[0x0][0x634] ;  /* 0x00018d0000067ab9 */ /* 0x000fe20000000800 */
[----:B------:R-:W-:-:S11]  /*0890*/  R2UR UR14, R6 ;  /* 0x00000000060e72ca */ /* 0x000fd600000e0000 */
[----:B------:R-:W-:-:S04]  /*08a0*/  UIADD3 UR6, UP0, UR8, UR6, URZ ;  /* 0x0000000608067290 */ /* 0x000fc8000ff1e03f */
[----:B------:R-:W-:-:S04]  /*08b0*/  UIADD3.X UR14, URZ, UR14, URZ, UP0, !UPT ;  /* 0x0000000e3f0e7290 */ /* 0x000fc800087fe43f */
[----:B------:R-:W-:-:S04]  /*08c0*/  UIMAD.WIDE.U32 UR8, UR14, UR16, URZ ;  /* 0x000000100e0872a5 */ /* 0x000fc8000f8e003f */
[----:B------:R-:W-:Y:S02]  /*08d0*/  UIMAD.WIDE.U32 UR10, UP0, UR6, UR17, UR8 ;  /* 0x00000011060a72a5 */ /* 0x000fe4000f800008 */
[----:B------:R-:W-:Y:S02]  /*08e0*/  UIMAD.WIDE.U32 UR8, UR6, UR16, URZ ;  /* 0x00000010060872a5 */ /* 0x000fe4000f8e003f */
[----:B------:R-:W-:Y:S02]  /*08f0*/  UIADD3.X UR13, URZ, URZ, URZ, UP0, !UPT ;  /* 0x0000003f3f0d7290 */ /* 0x000fe400087fe43f */
[----:B------:R-:W-:Y:S01]  /*0900*/  UIADD3 URZ, UP0, UR9, UR10, URZ ;  /* 0x0000000a093f7290 */ /* 0x000fe2000ff1e03f */
[----:B------:R-:W-:-:S03]  /*0910*/  UMOV UR12, UR11 ;  /* 0x0000000b000c7c82 */ /* 0x000fc60008000000 */
[----:B------:R-:W-:-:S12]  /*0920*/  UIMAD.WIDE.U32.X UR8, UR14, UR17, UR12, UP0 ;  /* 0x000000110e0872a5 */ /* 0x000fd800080e040c */
.L_x_5:
[----:B------:R-:W-:Y:S01]  /*0930*/  USHF.R.U64 UR43, UR8, UR15, UR9 ;  /* 0x0000000f082b7299 */ /* 0x000fe20008001209 */
[----:B------:R-:W-:Y:S01]  /*0940*/  I2FP.F32.U32 R0, UR7 ;  /* 0x0000000700007c45 */ /* 0x000fe20008201000 */
[----:B------:R-:W-:Y:S01]  /*0950*/  USHF.R.U32.HI UR5, URZ, UR15, UR9 ;  /* 0x0000000f3f057299 */ /* 0x000fe20008011609 */
[----:B-1----:R-:W-:Y:S01]  /*0960*/  R2UR UR12, R2 ;  /* 0x00000000020c72ca */ /* 0x002fe200000e0000 */
[----:B------:R-:W-:Y:S02]  /*0970*/  UIADD3 UR6, UP0, URZ, -UR43, URZ ;  /* 0x8000002b3f067290 */ /* 0x000fe4000ff1e03f */
[----:B------:R-:W-:Y:S01]  /*0980*/  FMUL R0, R0, UR20 ;  /* 0x0000001400007c20 */ /* 0x000fe20008400000 */
[----:B------:R-:W-:Y:S01]  /*0990*/  ULDC.64 UR8, c[0x0][0x620] ;  /* 0x0001880000087ab9 */ /* 0x000fe20000000a00 */
[----:B------:R-:W-:Y:S01]  /*09a0*/  UIADD3.X UR5, URZ, ~UR5, URZ, UP0, !UPT ;  /* 0x800000053f057290 */ /* 0x000fe200087fe43f */
[----:B------:R-:W-:Y:S01]  /*09b0*/  UMOV UR10, UR18 ;  /* 0x00000012000a7c82 */ /* 0x000fe20008000000 */
[----:B------:R-:W-:-:S02]  /*09c0*/  UMOV UR11, UR19 ;  /* 0x00000013000b7c82 */ /* 0x000fc40008000000 */
[----:B------:R-:W-:Y:S01]  /*09d0*/  UIMAD UR5, UR5, UR8, URZ ;  /* 0x00000008050572a4 */ /* 0x000fe2000f8e023f */
[----:B------:R-:W0:Y:S01]  /*09e0*/  F2I.U32.TRUNC.NTZ R0, R0 ;  /* 0x0000000000007305 */ /* 0x000e22000020f000 */
[----:B------:R-:W-:Y:S02]  /*09f0*/  UIMAD.WIDE.U32 UR10, UR6, UR8, UR10 ;  /* 0x00000008060a72a5 */ /* 0x000fe4000f8e000a */
[----:B------:R-:W-:Y:S01]  /*0a00*/  UIMAD UR6, UR6, UR9, UR5 ;  /* 0x00000009060672a4 */ /* 0x000fe2000f8e0205 */
[----:B------:R-:W-:Y:S01]  /*0a10*/  ULDC UR21, c[0x0][0x658] ;  /* 0x0001960000157ab9 */ /* 0x000fe20000000800 */
[----:B------:R-:W-:Y:S02]  /*0a20*/  UMOV UR19, 0xffffffff ;  /* 0xffffffff00137882 */ /* 0x000fe40000000000 */
[----:B------:R-:W-:Y:S01]  /*0a30*/  UIADD3 UR6, UR11, UR6, URZ ;  /* 0x000000060b067290 */ /* 0x000fe2000fffe03f */
[----:B------:R-:W-:Y:S01]  /*0a40*/  ULDC UR15, c[0x0][0x618] ;  /* 0x00018600000f7ab9 */ /* 0x000fe20000000800 */
[----:B------:R-:W-:Y:S01]  /*0a50*/  ULDC.64 UR8, c[0x0][0x640] ;  /* 0x0001900000087ab9 */ /* 0x000fe20000000a00 */
[----:B------:R-:W-:Y:S01]  /*0a60*/  USHF.L.U32 UR11, UR19, UR21, URZ ;  /* 0x00000015130b7299 */ /* 0x000fe2000800063f */
[----:B------:R-:W-:Y:S01]  /*0a70*/  ISETP.NE.U32.AND P0, PT, RZ, UR8, PT ;  /* 0x00000008ff007c0c */ /* 0x000fe2000bf05070 */
[----:B------:R-:W-:-:S02]  /*0a80*/  USHF.R.U64 UR19, UR10, UR15, UR6 ;  /* 0x0000000f0a137299 */ /* 0x000fc40008001206 */
[----:B------:R-:W-:Y:S01]  /*0a90*/  USHF.R.U32.HI UR10, URZ, UR15, UR6 ;  /* 0x0000000f3f0a7299 */ /* 0x000fe20008011606 */
[----:B0-----:R-:W-:Y:S01]  /*0aa0*/  R2UR UR14, R0 ;  /* 0x00000000000e72ca */ /* 0x001fe200000e0000 */
[----:B------:R-:W-:Y:S01]  /*0ab0*/  ULDC UR17, c[0x0][0x608] ;  /* 0x0001820000117ab9 */ /* 0x000fe20000000800 */
[----:B------:R-:W-:Y:S01]  /*0ac0*/  ISETP.NE.AND.EX P0, PT, RZ, UR9, PT, P0 ;  /* 0x00000009ff007c0c */ /* 0x000fe2000bf05300 */
[----:B------:R-:W-:Y:S02]  /*0ad0*/  USHF.R.U64 UR23, UR19, UR17, UR10 ;  /* 0x0000001113177299 */ /* 0x000fe4000800120a */
[----:B------:R-:W-:Y:S01]  /*0ae0*/  USHF.R.U32.HI UR10, URZ, UR17, UR10 ;  /* 0x000000113f0a7299 */ /* 0x000fe2000801160a */
[----:B------:R-:W-:Y:S01]  /*0af0*/  UMOV UR16, 0x1 ;  /* 0x0000000100107882 */ /* 0x000fe20000000000 */
[----:B------:R-:W-:Y:S02]  /*0b00*/  UIADD3 UR12, -UR12, URZ, URZ ;  /* 0x0000003f0c0c7290 */ /* 0x000fe4000fffe13f */
[----:B------:R-:W-:-:S02]  /*0b10*/  USHF.R.U64 UR24, UR23, UR21, UR10 ;  /* 0x0000001517187299 */ /* 0x000fc4000800120a */
[----:B------:R-:W-:Y:S01]  /*0b20*/  USHF.L.U32 UR6, UR16, UR21, URZ ;  /* 0x0000001510067299 */ /* 0x000fe2000800063f */
[----:B------:R-:W-:Y:S01]  /*0b30*/  ULDC UR13, c[0x0][0x144] ;  /* 0x00005100000d7ab9 */ /* 0x000fe20000000800 */
[----:B------:R-:W-:Y:S01]  /*0b40*/  ULDC UR5, c[0x0][0x600] ;  /* 0x0001800000057ab9 */ /* 0x000fe20000000800 */
[----:B------:R-:W-:Y:S02]  /*0b50*/  ULOP3.LUT UR16, URZ, UR11, URZ, 0x33, !UPT ;  /* 0x0000000b3f107292 */ /* 0x000fe4000f8e333f */
[----:B------:R-:W-:Y:S02]  /*0b60*/  USHF.R.U32.HI UR11, URZ, UR21, UR10 ;  /* 0x000000153f0b7299 */ /* 0x000fe4000801160a */
[----:B------:R-:W-:Y:S02]  /*0b70*/  UIADD3 UR18, UR5, -0x1, URZ ;  /* 0xffffffff05127890 */ /* 0x000fe4000fffe03f */
[----:B------:R-:W-:Y:S02]  /*0b80*/  UIADD3 UR20, -UR14, URZ, URZ ;  /* 0x0000003f0e147290 */ /* 0x000fe4000fffe13f */
[----:B------:R-:W-:Y:S01]  /*0b90*/  UIMAD UR4, UR13, UR12, UR4 ;  /* 0x0000000c0d0472a4 */ /* 0x000fe2000f8e0204 */
[----:B------:R-:W-:Y:S01]  /*0ba0*/  ULDC UR25, c[0x0][0x148] ;  /* 0x0000520000197ab9 */ /* 0x000fe20000000800 */
[----:B------:R-:W-:Y:S01]  /*0bb0*/  ULDC UR21, c[0x0][0x648] ;  /* 0x0001920000157ab9 */ /* 0x000fe20000000800 */
[----:B------:R-:W-:Y:S01]  /*0bc0*/  ULDC UR22, c[0x0][0x638] ;  /* 0x00018e0000167ab9 */ /* 0x000fe20000000800 */
[----:B------:R-:W-:Y:S01]  /*0bd0*/  UMOV UR10, UR24 ;  /* 0x00000018000a7c82 */ /* 0x000fe20008000000 */
[----:B------:R-:W-:Y:S07]  /*0be0*/  @!P0 BRA `(.L_x_6) ;  /* 0x0000000000308947 */ /* 0x000fee0003800000 */
[----:B------:R-:W-:Y:S02]  /*0bf0*/  ULDC UR14, c[0x0][0x64c] ;  /* 0x00019300000e7ab9 */ /* 0x000fe40000000800 */
        /* <DEDUP_REMOVED lines=8> */
[----:B------:R-:W-:-:S07]  /*0c80*/  UIMAD.WIDE.U32.X UR8, UR17, UR9, UR14, UP0 ;  /* 0x00000009110872a5 */ /* 0x000fce00080e040e */
[----:B------:R-:W-:Y:S01]  /*0c90*/  UMOV UR10, UR8 ;  /* 0x00000008000a7c82 */ /* 0x000fe20008000000 */
[----:B------:R-:W-:-:S05]  /*0ca0*/  UMOV UR11, UR9 ;  /* 0x00000009000b7c82 */ /* 0x000fca0008000000 */
.L_x_6:
[----:B------:R-:W-:Y:S01]  /*0cb0*/  UISETP.NE.AND UP0, UPT, UR45, URZ, UPT ;  /* 0x0000003f2d00728c */ /* 0x000fe2000bf05270 */
[----:B------:R-:W-:Y:S01]  /*0cc0*/  MOV R0, 0x1 ;  /* 0x0000000100007802 */ /* 0x000fe20000000f00 */
[----:B------:R-:W-:Y:S02]  /*0cd0*/  USHF.R.U64 UR8, UR10, UR21, UR11 ;  /* 0x000000150a087299 */ /* 0x000fe4000800120b */
[----:B------:R-:W-:Y:S02]  /*0ce0*/  ULOP3.LUT UR16, UR23, UR16, URZ, 0xc0, !UPT ;  /* 0x0000001017107292 */ /* 0x000fe4000f8ec03f */
[----:B------:R-:W-:Y:S02]  /*0cf0*/  ULOP3.LUT UR18, UR19, UR18, URZ, 0xc0, !UPT ;  /* 0x0000001213127292 */ /* 0x000fe4000f8ec03f */
[----:B------:R-:W-:-:S03]  /*0d00*/  UIMAD UR16, UR6, UR8, UR16 ;  /* 0x00000008061072a4 */ /* 0x000fc6000f8e0210 */
[----:B------:R-:W-:Y:S02]  /*0d10*/  @UP0 UIMAD UR4, UR25, UR20, UR7 ;  /* 0x00000014190402a4 */ /* 0x000fe4000f8e0207 */
[----:B------:R-:W-:-:S04]  /*0d20*/  UIADD3 UR7, -UR8, URZ, URZ ;  /* 0x0000003f08077290 */ /* 0x000fc8000fffe13f */
[----:B------:R-:W-:-:S03]  /*0d30*/  UIMAD UR6, UR7, UR22, UR24 ;  /* 0x00000016070672a4 */ /* 0x000fc6000f8e0218 */
[----:B------:R-:W-:Y:S01]  /*0d40*/  ULDC UR7, c[0x0][0x610] ;  /* 0x0001840000077ab9 */ /* 0x000fe20000000800 */
[----:B------:R-:W-:Y:S02]  /*0d50*/  UIMAD UR6, UR6, UR5, UR18 ;  /* 0x00000005060672a4 */ /* 0x000fe4000f8e0212 */
[----:B------:R-:W-:-:S04]  /*0d60*/  UIMAD UR4, UR16, UR7, UR4 ;  /* 0x00000007100472a4 */ /* 0x000fc8000f8e0204 */
[----:B------:R-:W-:Y:S02]  /*0d70*/  USEL UR42, UR6, UR4, !UP0 ;  /* 0x00000004062a7287 */ /* 0x000fe4000c000000 */
[----:B------:R-:W-:-:S12]  /*0d80*/  USEL UR41, UR4, UR6, !UP0 ;  /* 0x0000000604297287 */ /* 0x000fd8000c000000 */
.L_x_4:
[----:B------:R-:W-:-:S08]  /*0d90*/  NOP ;  /* 0x0000000000007918 */ /* 0x000fd00000000000 */
[----:B------:R-:W0:Y:S02]  /*0da0*/  USETMAXREG.TRY_ALLOC.CTAPOOL UP0, 0xf0 ;  /* 0x000000f0000079c8 */ /* 0x000e240008000600 */
[----:B0-----:R-:W-:-:S13]  /*0db0*/  PLOP3.LUT P0, PT, PT, PT, UP0, 0x80, 0x0 ;  /* 0x000000000000781c */ /* 0x001fda0003f0f008 */
[----:B------:R-:W-:Y:S05]  /*0dc0*/  @!P0 BRA `(.L_x_4) ;  /* 0xfffffffc00f08947 */ /* 0x000fea000383ffff */
[----:B------:R-:W-:Y:S01]  /*0dd0*/  ULDC.64 UR4, c[0x0][0x598] ;  /* 0x0001660000047ab9 */ /* 0x000fe20000000a00 */
[----:B------:R-:W-:Y:S01]  /*0de0*/  ULDC.64 UR36, c[0x0][0x208] ;  /* 0x0000820000247ab9 */ /* 0x000fe20000000a00 */
[----:B------:R-:W-:-:S04]  /*0df0*/  ISETP.NE.U32.AND P0, PT, RZ, UR4, PT ;  /* 0x00000004ff007c0c */ /* 0x000fc8000bf05070 */
[----:B------:R-:W-:-:S13]  /*0e00*/  ISETP.NE.AND.EX P0, PT, RZ, UR5, PT, P0 ;  /* 0x00000005ff007c0c */ /* 0x000fda000bf05300 */
[----:B------:R-:W-:Y:S05]  /*0e10*/  @!P0 BRA `(.L_x_7) ;  /* 0x00000000001c8947 */ /* 0x000fea0003800000 */
[----:B------:R-:W0:Y:S02]  /*0e20*/  LDC.64 R2, c[0x0][0x598] ;  /* 0x00016600ff027b82 */ /* 0x000e240000000a00 */
[----:B0-----:R-:W2:Y:S02]  /*0e30*/  LDG.E.64 R2, desc[UR36][R2.64] ;  /* 0x0000002402027981 */ /* 0x001ea4000c1e1b00 */
[----:B--2---:R-:W-:-:S04]  /*0e40*/  ISETP.NE.U32.AND P0, PT, R2, RZ, PT ;  /* 0x000000ff0200720c */ /* 0x004fc80003f05070 */
[----:B------:R-:W-:-:S13]  /*0e50*/  ISETP.NE.AND.EX P0, PT, R3, RZ, PT, P0 ;  /* 0x000000ff0300720c */ /* 0x000fda0003f05300 */
[----:B------:R-:W-:Y:S05]  /*0e60*/  @!P0 BRA `(.L_x_7) ;  /* 0x0000000000088947 */ /* 0x000fea0003800000 */
[----:B------:R0:W5:Y:S01]  /*0e70*/  LD.E R2, desc[UR36][R2.64] ;  /* 0x0000002402027980 */ /* 0x000162000c101900 */
[----:B------:R-:W-:Y:S05]  /*0e80*/  BRA `(.L_x_8) ;  /* 0x0000000000247947 */ /* 0x000fea0003800000 */
.L_x_7:
[----:B------:R-:W-:Y:S02]  /*0e90*/  ULDC.64 UR4, c[0x0][0x588] ;  /* 0x0001620000047ab9 */ /* 0x000fe40000000a00 */
[----:B------:R-:W-:-:S04]  /*0ea0*/  ISETP.NE.U32.AND P0, PT, RZ, UR4, PT ;  /* 0x00000004ff007c0c */ /* 0x000fc8000bf05070 */
[----:B------:R-:W-:-:S13]  /*0eb0*/  ISETP.NE.AND.EX P0, PT, RZ, UR5, PT, P0 ;  /* 0x00000005ff007c0c */ /* 0x000fda000bf05300 */
[----:B------:R-:W-:Y:S05]  /*0ec0*/  @!P0 BRA `(.L_x_9) ;  /* 0x00000000000c8947 */ /* 0x000fea0003800000 */
[----:B------:R-:W0:Y:S02]  /*0ed0*/  LDC.64 R2, c[0x0][0x588] ;  /* 0x00016200ff027b82 */ /* 0x000e240000000a00 */
[----:B0-----:R1:W5:Y:S01]  /*0ee0*/  LDG.E R2, desc[UR36][R2.64] ;  /* 0x0000002402027981 */ /* 0x001362000c1e1900 */
[----:B------:R-:W-:Y:S05]  /*0ef0*/  BRA `(.L_x_8) ;  /* 0x0000000000087947 */ /* 0x000fea0003800000 */
.L_x_9:
[----:B------:R-:W-:Y:S02]  /*0f00*/  ULDC UR4, c[0x0][0x580] ;  /* 0x0001600000047ab9 */ /* 0x000fe40000000800 */
[----:B------:R-:W-:-:S07]  /*0f10*/  IMAD.U32 R2, RZ, RZ, UR4 ;  /* 0x00000004ff027e24 */ /* 0x000fce000f8e00ff */
.L_x_8:
[----:B------:R-:W-:Y:S02]  /*0f20*/  ULDC.64 UR4, c[0x0][0x5a0] ;  /* 0x0001680000047ab9 */ /* 0x000fe40000000a00 */
[----:B------:R-:W-:-:S04]  /*0f30*/  ISETP.NE.U32.AND P0, PT, RZ, UR4, PT ;  /* 0x00000004ff007c0c */ /* 0x000fc8000bf05070 */
[----:B------:R-:W-:-:S13]  /*0f40*/  ISETP.NE.AND.EX P0, PT, RZ, UR5, PT, P0 ;  /* 0x00000005ff007c0c */ /* 0x000fda000bf05300 */
[----:B------:R-:W-:Y:S05]  /*0f50*/  @!P0 BRA `(.L_x_10) ;  /* 0x00000000001c8947 */ /* 0x000fea0003800000 */
[----:B------:R-:W2:Y:S02]  /*0f60*/  LDC.64 R4, c[0x0][0x5a0] ;  /* 0x00016800ff047b82 */ /* 0x000ea40000000a00 */
[----:B--2---:R-:W2:Y:S02]  /*0f70*/  LDG.E.64 R4, desc[UR36][R4.64] ;  /* 0x0000002404047981 */ /* 0x004ea4000c1e1b00 */
[----:B--2---:R-:W-:-:S04]  /*0f80*/  ISETP.NE.U32.AND P0, PT, R4, RZ, PT ;  /* 0x000000ff0400720c */ /* 0x004fc80003f05070 */
[----:B------:R-:W-:-:S13]  /*0f90*/  ISETP.NE.AND.EX P0, PT, R5, RZ, PT, P0 ;  /* 0x000000ff0500720c */ /* 0x000fda0003f05300 */
[----:B------:R-:W-:Y:S05]  /*0fa0*/  @!P0 BRA `(.L_x_10) ;  /* 0x0000000000088947 */ /* 0x000fea0003800000 */
[----:B------:R2:W5:Y:S01]  /*0fb0*/  LD.E R16, desc[UR36][R4.64] ;  /* 0x0000002404107980 */ /* 0x000562000c101900 */
[----:B------:R-:W-:Y:S05]  /*0fc0*/  BRA `(.L_x_11) ;  /* 0x0000000000247947 */ /* 0x000fea0003800000 */
.L_x_10:
[----:B------:R-:W-:Y:S02]  /*0fd0*/  ULDC.64 UR4, c[0x0][0x590] ;  /* 0x0001640000047ab9 */ /* 0x000fe40000000a00 */
[----:B------:R-:W-:-:S04]  /*0fe0*/  ISETP.NE.U32.AND P0, PT, RZ, UR4, PT ;  /* 0x00000004ff007c0c */ /* 0x000fc8000bf05070 */
[----:B------:R-:W-:-:S13]  /*0ff0*/  ISETP.NE.AND.EX P0, PT, RZ, UR5, PT, P0 ;  /* 0x00000005ff007c0c */ /* 0x000fda000bf05300 */
[----:B------:R-:W-:Y:S05]  /*1000*/  @!P0 BRA `(.L_x_12) ;  /* 0x00000000000c8947 */ /* 0x000fea0003800000 */
[----:B------:R-:W2:Y:S02]  /*1010*/  LDC.64 R16, c[0x0][0x590] ;  /* 0x00016400ff107b82 */ /* 0x000ea40000000a00 */
[----:B--2---:R3:W5:Y:S01]  /*1020*/  LDG.E R16, desc[UR36][R16.64] ;  /* 0x0000002410107981 */ /* 0x004762000c1e1900 */
[----:B------:R-:W-:Y:S05]  /*1030*/  BRA `(.L_x_11) ;  /* 0x0000000000087947 */ /* 0x000fea0003800000 */
.L_x_12:
[----:B------:R-:W-:Y:S02]  /*1040*/  ULDC UR4, c[0x0][0x584] ;  /* 0x0001610000047ab9 */ /* 0x000fe40000000800 */
[----:B------:R-:W-:-:S07]  /*1050*/  IMAD.U32 R16, RZ, RZ, UR4 ;  /* 0x00000004ff107e24 */ /* 0x000fce000f8e00ff */
.L_x_11:
[----:B------:R-:W-:-:S13]  /*1060*/  LOP3.LUT P0, RZ, R0, 0xff, RZ, 0xc0, !PT ;  /* 0x000000ff00ff7812 */ /* 0x000fda000780c0ff */
[----:B------:R-:W-:Y:S05]  /*1070*/  @!P0 EXIT ;  /* 0x000000000000894d */ /* 0x000fea0003800000 */
[----:B------:R-:W-:Y:S01]  /*1080*/  ULDC UR4, c[0x0][0x28c] ;  /* 0x0000a30000047ab9 */ /* 0x000fe20000000800 */
[----:B------:R-:W-:Y:S01]  /*1090*/  UMOV UR38, URZ ;  /* 0x0000003f00267c82 */ /* 0x000fe20008000000 */
[----:B------:R-:W-:Y:S01]  /*10a0*/  UIADD3 UR4, UR4, 0x3f, URZ ;  /* 0x0000003f04047890 */ /* 0x000fe2000fffe03f */
[----:B------:R-:W-:-:S03]  /*10b0*/  UMOV UR39, URZ ;  /* 0x0000003f00277c82 */ /* 0x000fc60008000000 */
[----:B------:R-:W-:-:S04]  /*10c0*/  USHF.R.S32.HI UR5, URZ, 0x1f, UR4 ;  /* 0x0000001f3f057899 */ /* 0x000fc80008011404 */
[----:B------:R-:W-:-:S04]  /*10d0*/  ULEA.HI UR5, UR5, UR4, URZ, 0x6 ;  /* 0x0000000405057291 */ /* 0x000fc8000f8f303f */
[----:B------:R-:W-:-:S12]  /*10e0*/  USHF.R.S32.HI UR44, URZ, 0x6, UR5 ;  /* 0x000000063f2c7899 */ /* 0x000fd80008011405 */
.L_x_540:
[----:B------:R-:W4:Y:S01]  /*10f0*/  S2R R0, SR_TID.X ;  /* 0x0000000000007919 */ /* 0x000f220000002100 */
[----:B------:R-:W0:Y:S01]  /*1100*/  S2UR UR6, SR_CgaCtaId ;  /* 0x00000000000679c3 */ /* 0x000e220000008800 */
[----:B------:R-:W-:Y:S02]  /*1110*/  UMOV UR46, 0x400 ;  /* 0x00000400002e7882 */ /* 0x000fe40000000000 */
[----:B0-----:R-:W-:Y:S01]  /*1120*/  ULEA UR46, UR6, UR46, 0x18 ;  /* 0x0000002e062e7291 */ /* 0x001fe2000f8ec03f */
[----:B----4-:R-:W-:-:S04]  /*1130*/  LOP3.LUT R0, R0, 0x80, RZ, 0xc0, !PT ;  /* 0x0000008000007812 */ /* 0x010fc800078ec0ff */
[----:B------:R-:W-:-:S06]  /*1140*/  SHF.R.U32.HI R0, RZ, 0x7, R0 ;  /* 0x00000007ff007819 */ /* 0x000fcc0000011600 */
[----:B------:R-:W0:Y:S02]  /*1150*/  SHFL.IDX PT, R0, R0, RZ, 0x1f ;  /* 0x00001fff00007589 */ /* 0x000e2400000e0000 */
[----:B0-----:R-:W-:-:S13]  /*1160*/  R2UR UR4, R0 ;  /* 0x00000000000472ca */ /* 0x001fda00000e0000 */
[----:B------:R-:W-:-:S04]  /*1170*/  ULEA.HI UR5, UR4, UR4, URZ, 0x1 ;  /* 0x0000000404057291 */ /* 0x000fc8000f8f083f */
[----:B------:R-:W-:-:S04]  /*1180*/  ULOP3.LUT UR5, UR5, 0x7fffe, URZ, 0xc0, !UPT ;  /* 0x0007fffe05057892 */ /* 0x000fc8000f8ec03f */
[----:B------:R-:W-:-:S03]  /*1190*/  UIADD3 UR5, UR4, -UR5, URZ ;  /* 0x8000000504057290 */ /* 0x000fc6000fffe03f */
[----:B------:R-:W-:Y:S01]  /*11a0*/  ULDC UR4, c[0x0][0x28c] ;  /* 0x0000a30000047ab9 */ /* 0x000fe20000000800 */
[----:B------:R-:W-:Y:S01]  /*11b0*/  ULEA UR5, UR5, UR46, 0xd ;  /* 0x0000002e05057291 */ /* 0x000fe2000f8e683f */
[----:B------:R-:W-:-:S03]  /*11c0*/  ISETP.LT.AND P0, PT, RZ, UR4, PT ;  /* 0x00000004ff007c0c */ /* 0x000fc6000bf01270 */
[----:B------:R-:W-:-:S04]  /*11d0*/  UIADD3 UR5, UR5, 0x100, URZ ;  /* 0x0000010005057890 */ /* 0x000fc8000fffe03f */
[----:B------:R-:W-:-:S04]  /*11e0*/  USHF.R.U32.HI UR5, URZ, 0x4, UR5 ;  /* 0x000000043f057899 */ /* 0x000fc80008011605 */
[----:B------:R-:W-:Y:S02]  /*11f0*/  ULOP3.LUT UR47, UR5, 0x3fff, URZ, 0xc0, !UPT ;  /* 0x00003fff052f7892 */ /* 0x000fe4000f8ec03f */
[----:B-1-3--:R-:W-:Y:S10]  /*1200*/  @P0 BRA `(.L_x_13) ;  /* 0x0000000000400947 */ /* 0x00aff40003800000 */
[----:B------:R-:W-:Y:S01]  /*1210*/  MOV R0, 0x0 ;  /* 0x0000000000007802 */ /* 0x000fe20000000f00 */
[----:B------:R-:W-:Y:S01]  /*1220*/  ULDC.64 UR4, c[0x4][0x68] ;  /* 0x01001a0000047ab9 */ /* 0x000fe20000000a00 */
[----:B------:R-:W-:Y:S01]  /*1230*/  ULDC.64 UR6, c[0x4][0x8] ;  /* 0x0100020000067ab9 */ /* 0x000fe20000000a00 */
[----:B--2---:R-:W-:Y:S01]  /*1240*/  IMAD.U32 R4, RZ, RZ, UR4 ;  /* 0x00000004ff047e24 */ /* 0x004fe2000f8e00ff */
[----:B------:R0:W2:Y:S01]  /*1250*/  LDC.64 R14, c[0x4][R0] ;  /* 0x01000000000e7b82 */ /* 0x0000a20000000a00 */
[----:B------:R-:W-:Y:S01]  /*1260*/  MOV R5, UR5 ;  /* 0x0000000500057c02 */ /* 0x000fe20008000f00 */
[----:B------:R-:W-:Y:S01]  /*1270*/  ULDC.64 UR4, c[0x4][0x70] ;  /* 0x01001c0000047ab9 */ /* 0x000fe20000000a00 */
[----:B------:R-:W-:Y:S01]  /*1280*/  IMAD.U32 R10, RZ, RZ, UR6 ;  /* 0x00000006ff0a7e24 */ /* 0x000fe2000f8e00ff */
[----:B------:R-:W-:Y:S01]  /*1290*/  MOV R11, UR7 ;  /* 0x00000007000b7c02 */ /* 0x000fe20008000f00 */
[----:B------:R-:W-:Y:S02]  /*12a0*/  IMAD.U32 R6, RZ, RZ, UR4 ;  /* 0x00000004ff067e24 */ /* 0x000fe4000f8e00ff */
[----:B------:R-:W-:-:S02]  /*12b0*/  IMAD.U32 R7, RZ, RZ, UR5 ;  /* 0x00000005ff077e24 */ /* 0x000fc4000f8e00ff */
[----:B------:R-:W-:Y:S02]  /*12c0*/  IMAD.MOV.U32 R8, RZ, RZ, 0x1e1 ;  /* 0x000001e1ff087424 */ /* 0x000fe400078e00ff */
[----:B------:R-:W-:Y:S02]  /*12d0*/  IMAD.MOV.U32 R12, RZ, RZ, 0x1 ;  /* 0x00000001ff0c7424 */ /* 0x000fe400078e00ff */
[----:B0-----:R-:W-:-:S07]  /*12e0*/  IMAD.MOV.U32 R13, RZ, RZ, RZ ;  /* 0x000000ffff0d7224 */ /* 0x001fce00078e00ff */
[----:B------:R-:W-:-:S07]  /*12f0*/  LEPC R20, `(.L_x_13) ;  /* 0x000000001014794e */ /* 0x000fce0000000000 */
[----:B-123-5:R-:W-:Y:S05]  /*1300*/  CALL.ABS.NOINC R14 ;  /* 0x000000000e007343 */ /* 0x02efea0003c00000 */
.L_x_13:
[----:B------:R-:W-:-:S06]  /*1310*/  ULOP3.LUT UR4, UR40, 0x1, URZ, 0xfc, !UPT ;  /* 0x0000000128047892 */ /* 0x000fcc000f8efc3f */
[----:B------:R-:W-:-:S04]  /*1320*/  MOV R0, UR4 ;  /* 0x0000000400007c02 */ /* 0x000fc80008000f00 */
[----:B------:R-:W-:-:S13]  /*1330*/  ISETP.NE.AND P0, PT, R0, 0x3, PT ;  /* 0x000000030000780c */ /* 0x000fda0003f05270 */
[----:B------:R-:W-:Y:S05]  /*1340*/  @!P0 BRA `(.L_x_14) ;  /* 0x0000000000048947 */ /* 0x000fea0003800000 */
[----:B------:R-:W-:Y:S01]  /*1350*/  BPT.TRAP 0x1 ;  /* 0x000000040000795c */ /* 0x000fe20000300000 */
.L_x_14:
[----:B-1----:R-:W-:Y:S02]  /*1360*/  IMAD.U32 R3, RZ, RZ, UR39 ;  /* 0x00000027ff037e24 */ /* 0x002fe4000f8e00ff */
[----:B------:R-:W-:-:S03]  /*1370*/  IMAD.U32 R0, RZ, RZ, UR38 ;  /* 0x00000026ff007e24 */ /* 0x000fc6000f8e00ff */
[----:B------:R-:W-:Y:S02]  /*1380*/  LEA R3, R3, UR46, 0x3 ;  /* 0x0000002e03037c11 */ /* 0x000fe4000f8e18ff */
[----:B------:R-:W-:-:S04]  /*1390*/  SHF.L.U32 R0, R0, 0x1f, RZ ;  /* 0x0000001f00007819 */ /* 0x000fc800000006ff */
[----:B------:R0:W1:Y:S01]  /*13a0*/  SYNCS.PHASECHK.TRANS64.TRYWAIT P1, [R3+URZ], R0 ;  /* 0x00000000030075a7 */ /* 0x000062000802017f */
[----:B------:R-:W-:Y:S05]  /*13b0*/  @!P0 BRA `(.L_x_15) ;  /* 0x0000000000048947 */ /* 0x000fea0003800000 */
[----:B------:R-:W-:Y:S01]  /*13c0*/  BPT.TRAP 0x1 ;  /* 0x000000040000795c */ /* 0x000fe20000300000 */
.L_x_15:
[----:B-1----:R-:W-:Y:S05]  /*13d0*/  @P1 BRA `(.L_x_16) ;  /* 0x0000000000081947 */ /* 0x002fea0003800000 */
[----:B------:R-:W1:Y:S02]  /*13e0*/  SYNCS.PHASECHK.TRANS64.TRYWAIT P1, [R3+URZ], R0 ;  /* 0x00000000030075a7 */ /* 0x000e64000802017f */
[----:B-1----:R-:W-:Y:S05]  /*13f0*/  @!P1 BRA `(.L_x_17) ;  /* 0x000001a000989947 */ /* 0x002fea0003800000 */
.L_x_16:
[----:B------:R-:W-:-:S04]  /*1400*/  UISETP.LT.AND UP0, UPT, UR44, 0x1, UPT ;  /* 0x000000012c00788c */ /* 0x000fc8000bf01270 */
[----:B------:R-:W-:-:S04]  /*1410*/  USEL UR4, UR44, 0x1, UP0 ;  /* 0x000000012c047887 */ /* 0x000fc80008000000 */
[----:B------:R-:W-:-:S06]  /*1420*/  UIADD3 UR4, UR44, -UR4, URZ ;  /* 0x800000042c047290 */ /* 0x000fcc000fffe03f */
[----:B01----:R-:W-:Y:S01]  /*1430*/  IMAD.U32 R0, RZ, RZ, UR4 ;  /* 0x00000004ff007e24 */ /* 0x003fe2000f8e00ff */
[----:B------:R-:W-:Y:S01]  /*1440*/  MOV R3, UR4 ;  /* 0x0000000400037c02 */ /* 0x000fe20008000f00 */
[----:B------:R-:W-:Y:S05]  /*1450*/  WARPSYNC.ALL ;  /* 0x0000000000007948 */ /* 0x000fea0003800000 */
[----:B------:R-:W-:Y:S01]  /*1460*/  ISETP.GE.AND P1, PT, R0, 0x1, PT ;  /* 0x000000010000780c */ /* 0x000fe20003f26270 */
[----:B------:R-:W-:Y:S01]  /*1470*/  UIADD3 UR46, UR46, 0x18100, URZ ;  /* 0x000181002e2e7890 */ /* 0x000fe2000fffe03f */
[----:B------:R-:W-:Y:S01]  /*1480*/  WARPGROUP.ARRIVE ;  /* 0x00000000000079c5 */ /* 0x000fe20000000000 */
[----:B------:R-:W-:Y:S01]  /*1490*/  ULOP3.LUT UR4, UR47, 0x10000, URZ, 0xfc, !UPT ;  /* 0x000100002f047892 */ /* 0x000fe2000f8efc3f */
[----:B-----5:R-:W-:Y:S01]  /*14a0*/  STL [R1+0x2c4], R16 ;  /* 0x0002c41001007387 */ /* 0x020fe20000100800 */
[----:B------:R-:W-:-:S02]  /*14b0*/  USHF.R.U32.HI UR46, URZ, 0x4, UR46 ;  /* 0x000000043f2e7899 */ /* 0x000fc4000801162e */
[----:B------:R-:W-:Y:S01]  /*14c0*/  ULEA UR6, UR39, UR4, 0xb ;  /* 0x0000000427067291 */ /* 0x000fe2000f8e583f */
[----:B------:R0:W-:Y:S01]  /*14d0*/  STL [R1+0x2c0], R3 ;  /* 0x0002c00301007387 */ /* 0x0001e20000100800 */
[----:B------:R-:W-:Y:S01]  /*14e0*/  ULOP3.LUT UR5, UR46, 0x3fff, URZ, 0xc0, !UPT ;  /* 0x00003fff2e057892 */ /* 0x000fe2000f8ec03f */
[----:B------:R-:W-:Y:S01]  /*14f0*/  UMOV UR9, 0x40000040 ;  /* 0x4000004000097882 */ /* 0x000fe20000000000 */
[----:B------:R-:W-:Y:S02]  /*1500*/  UMOV UR11, 0x40000040 ;  /* 0x40000040000b7882 */ /* 0x000fe40000000000 */
[----:B------:R-:W-:Y:S01]  /*1510*/  ULOP3.LUT UR5, UR5, 0x10000, URZ, 0xfc, !UPT ;  /* 0x0001000005057892 */ /* 0x000fe2000f8efc3f */
[----:B------:R1:W-:Y:S01]  /*1520*/  STL [R1+0x2bc], R2 ;  /* 0x0002bc0201007387 */ /* 0x0003e20000100800 */
[----:B------:R-:W-:Y:S02]  /*1530*/  UMOV UR8, UR6 ;  /* 0x0000000600087c82 */ /* 0x000fe40008000000 */
[----:B------:R-:W-:-:S07]  /*1540*/  ULEA UR7, UR39, UR5, 0xb ;  /* 0x0000000527077291 */ /* 0x000fce000f8e583f */
[----:B------:R-:W-:Y:S02]  /*1550*/  UMOV UR10, UR7 ;  /* 0x00000007000a7c82 */ /* 0x000fe40008000000 */
[----:B------:R-:W-:Y:S01]  /*1560*/  HGMMA.64x256x16.F32 R24, gdesc[UR8], RZ, !UPT, gsb0 ;  /* 0x03e00000081879f0 */ /* 0x000fe2000c0008ff */
[----:B------:R-:W-:Y:S01]  /*1570*/  UIADD3 UR8, UR6, 0x400, URZ ;  /* 0x0000040006087890 */ /* 0x000fe2000fffe03f */
[----:B------:R-:W-:Y:S01]  /*1580*/  UMOV UR9, 0x40000040 ;  /* 0x4000004000097882 */ /* 0x000fe20000000000 */
[----:B------:R-:W-:Y:S02]  /*1590*/  WARPGROUP.DEPBAR.LE gsb0, 0x0 ;  /* 0x00008000000079c5 */ /* 0x000fe40000010000 */
[----:B------:R-:W-:Y:S01]  /*15a0*/  STL.64 [R1], R24 ;  /* 0x0000001801007387 */ /* 0x000fe20000100a00 */
[----:B------:R-:W-:Y:S01]  /*15b0*/  IMAD.MOV.U32 R235, RZ, RZ, R46 ;  /* 0x000000ffffeb7224 */ /* 0x000fe200078e002e */
[----:B------:R-:W-:Y:S01]  /*15c0*/  MOV R232, R49 ;  /* 0x0000003100e87202 */ /* 0x000fe20000000f00 */
[----:B------:R-:W-:Y:S01]  /*15d0*/  IMAD.MOV.U32 R234, RZ, RZ, R47 ;  /* 0x000000ffffea7224 */ /* 0x000fe200078e002f */
[----:B------:R-:W-:Y:S01]  /*15e0*/  STL.64 [R1+0x8], R26 ;  /* 0x0000081a01007387 */ /* 0x000fe20000100a00 */
        /* <DEDUP_REMOVED lines=65> */
[----:B0-----:R-:W-:Y:S01]  /*1a00*/  MOV R3, R149 ;  /* 0x0000009500037202 */ /* 0x001fe20000000f00 */
[----:B------:R-:W-:Y:S01]  /*1a10*/  IMAD.MOV.U32 R176, RZ, RZ, R92 ;  /* 0x000000ffffb07224 */ /* 0x000fe200078e005c */
[----:B------:R0:W-:Y:S01]  /*1a20*/  STL.64 [R1+0x50], R44 ;  /* 0x0000502c01007387 */ /* 0x0001e20000100a00 */
[----:B------:R-:W-:-:S02]  /*1a30*/  IMAD.MOV.U32 R178, RZ, RZ, R94 ;  /* 0x000000ffffb27224 */ /* 0x000fc400078e005e */
[----:B------:R-:W-:Y:S01]  /*1a40*/  IMAD.MOV.U32 R179, RZ, RZ, R95 ;  /* 0x000000ffffb37224 */ /* 0x000fe200078e005f */
[----:B------:R-:W-:Y:S01]  /*1a50*/  STL [R1+0x578], R160 ;  /* 0x000578a001007387 */ /* 0x000fe20000100800 */
[----:B------:R-:W-:Y:S02]  /*1a60*/  IMAD.MOV.U32 R180, RZ, RZ, R96 ;  /* 0x000000ffffb47224 */ /* 0x000fe400078e0060 */
[----:B------:R-:W-:Y:S02]  /*1a70*/  IMAD.MOV.U32 R182, RZ, RZ, R98 ;  /* 0x000000ffffb67224 */ /* 0x000fe400078e0062 */
[----:B------:R-:W-:Y:S02]  /*1a80*/  IMAD.MOV.U32 R183, RZ, RZ, R99 ;  /* 0x000000ffffb77224 */ /* 0x000fe400078e0063 */
[----:B------:R-:W-:Y:S02]  /*1a90*/  IMAD.MOV.U32 R184, RZ, RZ, R100 ;  /* 0x000000ffffb87224 */ /* 0x000fe400078e0064 */
[----:B------:R-:W-:-:S02]  /*1aa0*/  IMAD.MOV.U32 R186, RZ, RZ, R102 ;  /* 0x000000ffffba7224 */ /* 0x000fc400078e0066 */
[----:B------:R-:W-:Y:S02]  /*1ab0*/  IMAD.MOV.U32 R187, RZ, RZ, R103 ;  /* 0x000000ffffbb7224 */ /* 0x000fe400078e0067 */
        /* <DEDUP_REMOVED lines=23> */
[----:B---3--:R-:W-:Y:S02]  /*1c30*/  IMAD.MOV.U32 R17, RZ, RZ, R135 ;  /* 0x000000ffff117224 */ /* 0x008fe400078e0087 */
        /* <DEDUP_REMOVED lines=8> */
[----:B--2---:R-:W-:Y:S02]  /*1cc0*/  IMAD.MOV.U32 R5, RZ, RZ, R147 ;  /* 0x000000ffff057224 */ /* 0x004fe400078e0093 */
[----:B------:R-:W-:Y:S02]  /*1cd0*/  IMAD.MOV.U32 R4, RZ, RZ, R148 ;  /* 0x000000ffff047224 */ /* 0x000fe400078e0094 */
[----:B-1----:R-:W-:-:S02]  /*1ce0*/  IMAD.MOV.U32 R2, RZ, RZ, R150 ;  /* 0x000000ffff027224 */ /* 0x002fc400078e0096 */
[----:B------:R-:W-:Y:S02]  /*1cf0*/  IMAD.MOV.U32 R0, RZ, RZ, R151 ;  /* 0x000000ffff007224 */ /* 0x000fe400078e0097 */
[----:B0-----:R-:W-:-:S06]  /*1d00*/  WARPGROUP.ARRIVE ;  /* 0x00000000000079c5 */ /* 0x001fcc0000000000 */
[----:B------:R-:W-:Y:S03]  /*1d10*/  HGMMA.64x256x16.F32 R24, gdesc[UR8], RZ, !UPT, gsb0 ;  /* 0x03e00000081879f0 */ /* 0x000fe6000c0008ff */
[----:B------:R-:W-:Y:S02]  /*1d20*/  WARPGROUP.DEPBAR.LE gsb0, 0x0 ;  /* 0x00008000000079c5 */ /* 0x000fe40000010000 */
[----:B------:R-:W-:Y:S04]  /*1d30*/  STL.64 [R1+0x570], R150 ;  /* 0x0005709601007387 */ /* 0x000fe80000100a00 */
        /* <DEDUP_REMOVED lines=20> */
[----:B------:R0:W-:Y:S04]  /*1e80*/  STL.64 [R1+0x4c8], R108 ;  /* 0x0004c86c01007387 */ /* 0x0001e80000100a00 */
[----:B0-----:R-:W2:Y:S04]  /*1e90*/  LDL.LU R108, [R1] ;  /* 0x00000000016c7983 */ /* 0x001ea80000300800 */
[----:B------:R-:W2:Y:S04]  /*1ea0*/  LDL.LU R109, [R1+0x4] ;  /* 0x00000400016d7983 */ /* 0x000ea80000300800 */
        /* <DEDUP_REMOVED lines=19> */
[----:B------:R-:W2:Y:S01]  /*1fe0*/  LDL.LU R129, [R1+0x54] ;  /* 0x0000540001817983 */ /* 0x000ea20000300800 */
        /* <DEDUP_REMOVED lines=21> */
[----:B------:R-:W-:Y:S01]  /*2140*/  UIADD3 UR8, UR6, 0x2, URZ ;  /* 0x0000000206087890 */ /* 0x000fe2000fffe03f */
[----:B------:R-:W-:Y:S01]  /*2150*/  IMAD.MOV.U32 R145, RZ, RZ, R220 ;  /* 0x000000ffff917224 */ /* 0x000fe200078e00dc */
[----:B------:R-:W-:Y:S01]  /*2160*/  UIADD3 UR10, UR7, 0x2, URZ ;  /* 0x00000002070a7890 */ /* 0x000fe2000fffe03f */
[----:B------:R-:W-:Y:S01]  /*2170*/  IMAD.MOV.U32 R146, RZ, RZ, R219 ;  /* 0x000000ffff927224 */ /* 0x000fe200078e00db */
[----:B------:R-:W-:Y:S01]  /*2180*/  MOV R219, R17 ;  /* 0x0000001100db7202 */ /* 0x000fe20000000f00 */
[----:B------:R-:W-:Y:S01]  /*2190*/  IMAD.MOV.U32 R148, RZ, RZ, R217 ;  /* 0x000000ffff947224 */ /* 0x000fe200078e00d9 */
[----:B------:R-:W-:Y:S01]  /*21a0*/  UMOV UR9, 0x40000040 ;  /* 0x4000004000097882 */ /* 0x000fe20000000000 */
[----:B------:R-:W-:Y:S01]  /*21b0*/  IMAD.MOV.U32 R149, RZ, RZ, R216 ;  /* 0x000000ffff957224 */ /* 0x000fe200078e00d8 */
[----:B------:R-:W-:Y:S01]  /*21c0*/  UMOV UR11, 0x40000040 ;  /* 0x40000040000b7882 */ /* 0x000fe20000000000 */
[----:B------:R-:W-:Y:S01]  /*21d0*/  IMAD.MOV.U32 R150, RZ, RZ, R215 ;  /* 0x000000ffff967224 */ /* 0x000fe200078e00d7 */
[----:B------:R-:W-:Y:S01]  /*21e0*/  MOV R215, R21 ;  /* 0x0000001500d77202 */ /* 0x000fe20000000f00 */
        /* <DEDUP_REMOVED lines=17> */
[----:B------:R-:W-:-:S06]  /*2300*/  IMAD.MOV.U32 R234, RZ, RZ, R2 ;  /* 0x000000ffffea7224 */ /* 0x000fcc00078e0002 */
[----:B--2---:R-:W-:-:S06]  /*2310*/  WARPGROUP.ARRIVE ;  /* 0x00000000000079c5 */ /* 0x004fcc0000000000 */
[----:B------:R-:W-:Y:S03]  /*2320*/  HGMMA.64x256x16.F32 R108, gdesc[UR8], R108, gsb0 ;  /* 0x03e00000086c79f0 */ /* 0x000fe6000800086c */
[----:B------:R-:W-:Y:S02]  /*2330*/  WARPGROUP.DEPBAR.LE gsb0, 0x0 ;  /* 0x00008000000079c5 */ /* 0x000fe40000010000 */
[----:B------:R-:W-:Y:S04]  /*2340*/  STL.64 [R1], R108 ;  /* 0x0000006c01007387 */ /* 0x000fe80000100a00 */
        /* <DEDUP_REMOVED lines=63> */
[----:B0-----:R-:W2:Y:S04]  /*2740*/  LDL.LU R160, [R1+0x578] ;  /* 0x0005780001a07983 */ /* 0x001ea80000300800 */
[----:B------:R-:W3:Y:S04]  /*2750*/  LDL.LU.64 R150, [R1+0x570] ;  /* 0x0005700001967983 */ /* 0x000ee80000300a00 */
        /* <DEDUP_REMOVED lines=20> */
[----:B------:R-:W3:Y:S01]  /*28a0*/  LDL.LU.64 R108, [R1+0x4c8] ;  /* 0x0004c800016c7983 */ /* 0x000ee20000300a00 */
[----:B------:R-:W-:Y:S01]  /*28b0*/  UIADD3 UR8, UR6, 0x402, URZ ;  /* 0x0000040206087890 */ /* 0x000fe2000fffe03f */
[----:B------:R-:W-:Y:S01]  /*28c0*/  UMOV UR9, 0x40000040 ;  /* 0x4000004000097882 */ /* 0x000fe20000000000 */
[----:B---3--:R-:W-:-:S07]  /*28d0*/  WARPGROUP.ARRIVE ;  /* 0x00000000000079c5 */ /* 0x008fce0000000000 */
[----:B------:R-:W-:Y:S03]  /*28e0*/  HGMMA.64x256x16.F32 R24, gdesc[UR8], R24, gsb0 ;  /* 0x03e00000081879f0 */ /* 0x000fe60008000818 */
        /* <DEDUP_REMOVED lines=65> */
[----:B0-----:R-:W3:Y:S04]  /*2d00*/  LDL.LU.64 R24, [R1] ;  /* 0x0000000001187983 */ /* 0x001ee80000300a00 */
        /* <DEDUP_REMOVED lines=63> */
[----:B------:R-:W-:-:S02]  /*3100*/  UIADD3 UR8, UR6, 0x4, URZ ;  /* 0x0000000406087890 */ /* 0x000fc4000fffe03f */
[----:B------:R-:W-:Y:S01]  /*3110*/  UIADD3 UR10, UR7, 0x4, URZ ;  /* 0x00000004070a7890 */ /* 0x000fe2000fffe03f */
[----:B------:R-:W-:Y:S01]  /*3120*/  UMOV UR9, 0x40000040 ;  /* 0x4000004000097882 */ /* 0x000fe20000000000 */
[----:B------:R-:W-:Y:S01]  /*3130*/  UMOV UR11, 0x40000040 ;  /* 0x40000040000b7882 */ /* 0x000fe20000000000 */
[----:B---3--:R-:W-:-:S06]  /*3140*/  WARPGROUP.ARRIVE ;  /* 0x00000000000079c5 */ /* 0x008fcc0000000000 */
[----:B------:R-:W-:Y:S03]  /*3150*/  HGMMA.64x256x16.F32 R24, gdesc[UR8], R24, gsb0 ;  /* 0x03e00000081879f0 */ /* 0x000fe60008000818 */
        /* <DEDUP_REMOVED lines=41> */
[----:B------:R0:W-:Y:S01]  /*33f0*/  STL.64 [R1+0x50], R44 ;  /* 0x0000502c01007387 */ /* 0x0001e20000100a00 */
[----:B------:R-:W-:Y:S01]  /*3400*/  IMAD.MOV.U32 R206, RZ, RZ, R122 ;  /* 0x000000ffffce7224 */ /* 0x000fe200078e007a */
[----:B------:R-:W-:Y:S01]  /*3410*/  MOV R197, R113 ;  /* 0x0000007100c57202 */ /* 0x000fe20000000f00 */
[----:B------:R-:W-:Y:S01]  /*3420*/  IMAD.MOV.U32 R207, RZ, RZ, R123 ;  /* 0x000000ffffcf7224 */ /* 0x000fe200078e007b */
[----:B------:R-:W3:Y:S01]  /*3430*/  LDL.LU.64 R150, [R1+0x4c0] ;  /* 0x0004c00001967983 */ /* 0x000ee20000300a00 */
        /* <DEDUP_REMOVED lines=64> */
[----:B------:R-:W-:-:S02]  /*3840*/  IMAD.MOV.U32 R163, RZ, RZ, R79 ;  /* 0x000000ffffa37224 */ /* 0x000fc400078e004f */
[----:B------:R-:W-:Y:S01]  /*3850*/  IMAD.MOV.U32 R216, RZ, RZ, R76 ;  /* 0x000000ffffd87224 */ /* 0x000fe200078e004c */
[----:B------:R-:W3:Y:S01]  /*3860*/  LDL.LU.64 R116, [R1+0x438] ;  /* 0x0004380001747983 */ /* 0x000ee20000300a00 */
[----:B------:R-:W-:Y:S02]  /*3870*/  IMAD.MOV.U32 R158, RZ, RZ, R74 ;  /* 0x000000ffff9e7224 */ /* 0x000fe400078e004a */
[----:B------:R-:W-:Y:S01]  /*3880*/  IMAD.MOV.U32 R159, RZ, RZ, R75 ;  /* 0x000000ffff9f7224 */ /* 0x000fe200078e004b */
[----:B------:R-:W3:Y:S01]  /*3890*/  LDL.LU.64 R114, [R1+0x430] ;  /* 0x0004300001727983 */ /* 0x000ee20000300a00 */
[----:B------:R-:W-:Y:S02]  /*38a0*/  IMAD.MOV.U32 R156, RZ, RZ, R72 ;  /* 0x000000ffff9c7224 */ /* 0x000fe400078e0048 */
        /* <DEDUP_REMOVED lines=29> */
[----:B------:R-:W-:-:S03]  /*3a80*/  IMAD.MOV.U32 R3, RZ, RZ, R47 ;  /* 0x000000ffff037224 */ /* 0x000fc600078e002f */
        /* <DEDUP_REMOVED lines=24> */
[----:B0-----:R-:W3:Y:S04]  /*3c10*/  LDL.LU.64 R44, [R1+0x318] ;  /* 0x00031800012c7983 */ /* 0x001ee80000300a00 */
        /* <DEDUP_REMOVED lines=11> */
[----:B------:R-:W-:-:S02]  /*3cd0*/  UMOV UR9, 0x40000040 ;  /* 0x4000004000097882 */ /* 0x000fc40000000000 */
[----:B--2---:R-:W-:Y:S01]  /*3ce0*/  STL [R1+0x2b8], R160 ;  /* 0x0002b8a001007387 */ /* 0x004fe20000100800 */
[----:B---3--:R-:W-:-:S06]  /*3cf0*/  WARPGROUP.ARRIVE ;  /* 0x00000000000079c5 */ /* 0x008fcc0000000000 */
        /* <DEDUP_REMOVED lines=80> */
[----:B------:R-:W-:Y:S01]  /*4200*/  UMOV UR9, 0x40000040 ;  /* 0x4000004000097882 */ /* 0x000fe20000000000 */
[----:B------:R-:W-:Y:S01]  /*4210*/  IMAD.MOV.U32 R219, RZ, RZ, R20 ;  /* 0x000000ffffdb7224 */ /* 0x000fe200078e0014 */
[----:B------:R-:W-:Y:S01]  /*4220*/  UMOV UR11, 0x40000040 ;  /* 0x40000040000b7882 */ /* 0x000fe20000000000 */
[----:B------:R-:W-:Y:S01]  /*4230*/  IMAD.MOV.U32 R221, RZ, RZ, R18 ;  /* 0x000000ffffdd7224 */ /* 0x000fe200078e0012 */
[----:B------:R0:W5:Y:S01]  /*4240*/  LDL.LU R16, [R1+0x2c4] ;  /* 0x0002c40001107983 */ /* 0x0001620000300800 */
[----:B------:R-:W-:-:S02]  /*4250*/  IMAD.MOV.U32 R222, RZ, RZ, R17 ;  /* 0x000000ffffde7224 */ /* 0x000fc400078e0011 */
[----:B------:R-:W-:Y:S01]  /*4260*/  IMAD.MOV.U32 R224, RZ, RZ, R14 ;  /* 0x000000ffffe07224 */ /* 0x000fe200078e000e */
[----:B------:R0:W5:Y:S01]  /*4270*/  LDL.LU R3, [R1+0x2c0] ;  /* 0x0002c00001037983 */ /* 0x0001620000300800 */
[----:B------:R-:W-:Y:S02]  /*4280*/  IMAD.MOV.U32 R225, RZ, RZ, R13 ;  /* 0x000000ffffe17224 */ /* 0x000fe400078e000d */
[----:B------:R-:W-:Y:S01]  /*4290*/  IMAD.MOV.U32 R227, RZ, RZ, R11 ;  /* 0x000000ffffe37224 */ /* 0x000fe200078e000b */
[----:B------:R0:W5:Y:S01]  /*42a0*/  LDL.LU R2, [R1+0x2bc] ;  /* 0x0002bc0001027983 */ /* 0x0001620000300800 */
[----:B------:R-:W-:Y:S02]  /*42b0*/  IMAD.MOV.U32 R228, RZ, RZ, R10 ;  /* 0x000000ffffe47224 */ /* 0x000fe400078e000a */
[----:B------:R-:W-:Y:S02]  /*42c0*/  IMAD.MOV.U32 R230, RZ, RZ, R8 ;  /* 0x000000ffffe67224 */ /* 0x000fe400078e0008 */
[----:B------:R-:W-:-:S02]  /*42d0*/  IMAD.MOV.U32 R231, RZ, RZ, R7 ;  /* 0x000000ffffe77224 */ /* 0x000fc400078e0007 */
        /* <DEDUP_REMOVED lines=69> */
[----:B-1----:R0:W5:Y:S04]  /*4730*/  LDL.LU R160, [R1+0x2b8] ;  /* 0x0002b80001a07983 */ /* 0x0021680000300800 */
[----:B------:R-:W2:Y:S04]  /*4740*/  LDL.LU.64 R150, [R1+0x2b0] ;  /* 0x0002b00001967983 */ /* 0x000ea80000300a00 */
        /* <DEDUP_REMOVED lines=20> */
[----:B------:R-:W2:Y:S01]  /*4890*/  LDL.LU.64 R108, [R1+0x208] ;  /* 0x00020800016c7983 */ /* 0x000ea20000300a00 */
[----:B------:R-:W-:Y:S01]  /*48a0*/  UIADD3 UR8, UR6, 0x406, URZ ;  /* 0x0000040606087890 */ /* 0x000fe2000fffe03f */
[----:B------:R-:W-:Y:S01]  /*48b0*/  UMOV UR9, 0x40000040 ;  /* 0x4000004000097882 */ /* 0x000fe20000000000 */
[----:B--2---:R-:W-:-:S07]  /*48c0*/  WARPGROUP.ARRIVE ;  /* 0x00000000000079c5 */ /* 0x004fce0000000000 */
[----:B------:R-:W-:Y:S03]  /*48d0*/  HGMMA.64x256x16.F32 R24, gdesc[UR8], R24, gsb0 ;  /* 0x03e00000081879f0 */ /* 0x000fe60008000818 */
[----:B------:R-:W-:Y:S02]  /*48e0*/  WARPGROUP.DEPBAR.LE gsb0, 0x0 ;  /* 0x00008000000079c5 */ /* 0x000fe40000010000 */
[----:B0-----:R-:W-:Y:S05]  /*48f0*/  @!P1 BRA `(.L_x_18) ;  /* 0x0000004000b49947 */ /* 0x001fea0003800000 */
[----:B------:R-:W-:-:S04]  /*4900*/  UIADD3 UR6, UR39, 0x1, URZ ;  /* 0x0000000127067890 */ /* 0x000fc8000fffe03f */
[----:B------:R-:W-:-:S04]  /*4910*/  UISETP.NE.AND UP0, UPT, UR6, 0x3, UPT ;  /* 0x000000030600788c */ /* 0x000fc8000bf05270 */
[----:B------:R-:W-:Y:S02]  /*4920*/  USEL UR7, URZ, 0x1, UP0 ;  /* 0x000000013f077887 */ /* 0x000fe40008000000 */
[----:B------:R-:W-:Y:S02]  /*4930*/  USEL UR6, UR6, URZ, UP0 ;  /* 0x0000003f06067287 */ /* 0x000fe40008000000 */
[----:B------:R-:W-:-:S06]  /*4940*/  ULOP3.LUT UR7, UR38, UR7, URZ, 0x3c, !UPT ;  /* 0x0000000726077292 */ /* 0x000fcc000f8e3c3f */
[----:B------:R-:W-:Y:S01]  /*4950*/  IMAD.U32 R0, RZ, RZ, UR7 ;  /* 0x00000007ff007e24 */ /* 0x000fe2000f8e00ff */
[----:B------:R-:W-:-:S06]  /*4960*/  UMOV UR7, UR39 ;  /* 0x0000002700077c82 */ /* 0x000fcc0008000000 */
.L_x_25:
[----:B------:R-:W-:Y:S05]  /*4970*/  @!P0 BRA `(.L_x_19) ;  /* 0x0000000000048947 */ /* 0x000fea0003800000 */
[----:B------:R-:W-:Y:S01]  /*4980*/  BPT.TRAP 0x1 ;  /* 0x000000040000795c */ /* 0x000fe20000300000 */
.L_x_19:
[----:B------:R-:W0:Y:S01]  /*4990*/  S2UR UR8, SR_CgaCtaId ;  /* 0x00000000000879c3 */ /* 0x000e220000008800 */
[----:B------:R-:W-:Y:S01]  /*49a0*/  UMOV UR12, 0x400 ;  /* 0x00000400000c7882 */ /* 0x000fe20000000000 */
[----:B------:R-:W-:Y:S01]  /*49b0*/  SHF.L.U32 R4, R0, 0x1f, RZ ;  /* 0x0000001f00047819 */ /* 0x000fe200000006ff */
[----:B0-----:R-:W-:-:S04]  /*49c0*/  ULEA UR12, UR8, UR12, 0x18 ;  /* 0x0000000c080c7291 */ /* 0x001fc8000f8ec03f */
[----:B------:R-:W-:-:S09]  /*49d0*/  ULEA UR8, UR6, UR12, 0x3 ;  /* 0x0000000c06087291 */ /* 0x000fd2000f8e183f */
[----:B------:R0:W1:Y:S01]  /*49e0*/  SYNCS.PHASECHK.TRANS64.TRYWAIT P1, [UR8], R4 ;  /* 0x00000004ff0075a7 */ /* 0x0000620008020148 */
[----:B------:R-:W-:Y:S05]  /*49f0*/  @!P0 BRA `(.L_x_20) ;  /* 0x0000000000048947 */ /* 0x000fea0003800000 */
[----:B------:R-:W-:Y:S01]  /*4a00*/  BPT.TRAP 0x1 ;  /* 0x000000040000795c */ /* 0x000fe20000300000 */
.L_x_20:
[----:B-1----:R-:W-:Y:S05]  /*4a10*/  @P1 BRA `(.L_x_21) ;  /* 0x0000000000081947 */ /* 0x002fea0003800000 */
[----:B------:R-:W1:Y:S02]  /*4a20*/  SYNCS.PHASECHK.TRANS64.TRYWAIT P1, [UR8], R4 ;  /* 0x00000004ff0075a7 */ /* 0x000e640008020148 */
[----:B-1----:R-:W-:Y:S05]  /*4a30*/  @!P1 BRA `(.L_x_22) ;  /* 0x0000016c001c9947 */ /* 0x002fea0003800000 */
.L_x_21:
        /* <DEDUP_REMOVED lines=64> */
[----:B--2---:R-:W2:Y:S04]  /*4e40*/  LDL.LU.64 R24, [R1] ;  /* 0x0000000001187983 */ /* 0x004ea80000300a00 */
        /* <DEDUP_REMOVED lines=63> */
[----:B------:R-:W-:-:S02]  /*5240*/  ULEA UR13, UR6, UR4, 0xb ;  /* 0x00000004060d7291 */ /* 0x000fc4000f8e583f */
[----:B------:R-:W-:Y:S01]  /*5250*/  ULEA UR14, UR6, UR5, 0xb ;  /* 0x00000005060e7291 */ /* 0x000fe2000f8e583f */
[----:B-----5:R-:W-:Y:S01]  /*5260*/  STL [R1+0x2c8], R16 ;  /* 0x0002c81001007387 */ /* 0x020fe20000100800 */
[----:B------:R-:W-:Y:S01]  /*5270*/  UMOV UR9, 0x40000040 ;  /* 0x4000004000097882 */ /* 0x000fe20000000000 */
[----:B------:R-:W-:Y:S02]  /*5280*/  UMOV UR11, 0x40000040 ;  /* 0x40000040000b7882 */ /* 0x000fe40000000000 */
[----:B------:R-:W-:Y:S01]  /*5290*/  UMOV UR8, UR13 ;  /* 0x0000000d00087c82 */ /* 0x000fe20008000000 */
[----:B------:R-:W-:Y:S01]  /*52a0*/  STL [R1+0x2c4], R3 ;  /* 0x0002c40301007387 */ /* 0x000fe20000100800 */
[----:B------:R-:W-:-:S03]  /*52b0*/  UMOV UR10, UR14 ;  /* 0x0000000e000a7c82 */ /* 0x000fc60008000000 */
[----:B------:R3:W-:Y:S04]  /*52c0*/  STL [R1+0x2c0], R2 ;  /* 0x0002c00201007387 */ /* 0x0007e80000100800 */
[----:B------:R4:W-:Y:S01]  /*52d0*/  STL [R1+0x2bc], R0 ;  /* 0x0002bc0001007387 */ /* 0x0009e20000100800 */
[----:B--2---:R-:W-:-:S06]  /*52e0*/  WARPGROUP.ARRIVE ;  /* 0x00000000000079c5 */ /* 0x004fcc0000000000 */
[----:B------:R-:W-:Y:S03]  /*52f0*/  HGMMA.64x256x16.F32 R24, gdesc[UR8], R24, gsb0 ;  /* 0x03e00000081879f0 */ /* 0x000fe60008000818 */
[----:B------:R-:W-:Y:S02]  /*5300*/  WARPGROUP.DEPBAR.LE gsb0, 0x0 ;  /* 0x00008000000079c5 */ /* 0x000fe40000010000 */
[----:B------:R-:W-:Y:S01]  /*5310*/  STL.64 [R1], R24 ;  /* 0x0000001801007387 */ /* 0x000fe20000100a00 */
[----:B---3--:R-:W-:Y:S01]  /*5320*/  IMAD.MOV.U32 R2, RZ, RZ, R150 ;  /* 0x000000ffff027224 */ /* 0x008fe200078e0096 */
[----:B------:R-:W-:Y:S01]  /*5330*/  MOV R3, R149 ;  /* 0x0000009500037202 */ /* 0x000fe20000000f00 */
[----:B----4-:R-:W-:Y:S01]  /*5340*/  IMAD.MOV.U32 R0, RZ, RZ, R151 ;  /* 0x000000ffff007224 */ /* 0x010fe200078e0097 */
[----:B------:R-:W-:Y:S01]  /*5350*/  STL.64 [R1+0x8], R26 ;  /* 0x0000081a01007387 */ /* 0x000fe20000100a00 */
[----:B01----:R-:W-:Y:S01]  /*5360*/  IMAD.MOV.U32 R4, RZ, RZ, R148 ;  /* 0x000000ffff047224 */ /* 0x003fe200078e0094 */
        /* <DEDUP_REMOVED lines=38> */
[----:B------:R-:W2:Y:S01]  /*55d0*/  LDL.LU.64 R150, [R1+0x780] ;  /* 0x0007800001967983 */ /* 0x000ea20000300a00 */
        /* <DEDUP_REMOVED lines=96> */
[----:B------:R-:W-:-:S03]  /*5be0*/  IMAD.MOV.U32 R235, RZ, RZ, R46 ;  /* 0x000000ffffeb7224 */ /* 0x000fc600078e002e */
        /* <DEDUP_REMOVED lines=28> */
[----:B0-----:R-:W2:Y:S04]  /*5db0*/  LDL.LU.64 R44, [R1+0x5d8] ;  /* 0x0005d800012c7983 */ /* 0x001ea80000300a00 */
        /* <DEDUP_REMOVED lines=11> */
[----:B------:R-:W-:-:S02]  /*5e70*/  UMOV UR9, 0x40000040 ;  /* 0x4000004000097882 */ /* 0x000fc40000000000 */
[----:B------:R-:W-:Y:S01]  /*5e80*/  STL [R1+0x580], R160 ;  /* 0x000580a001007387 */ /* 0x000fe20000100800 */
[----:B--2---:R-:W-:-:S06]  /*5e90*/  WARPGROUP.ARRIVE ;  /* 0x00000000000079c5 */ /* 0x004fcc0000000000 */
        /* <DEDUP_REMOVED lines=91> */
[----:B------:R-:W-:Y:S01]  /*6450*/  IMAD.MOV.U32 R234, RZ, RZ, R2 ;  /* 0x000000ffffea7224 */ /* 0x000fe200078e0002 */
[----:B------:R-:W-:Y:S02]  /*6460*/  UIADD3 UR8, UR13, 0x2, URZ ;  /* 0x000000020d087890 */ /* 0x000fe4000fffe03f */
[----:B------:R-:W-:Y:S01]  /*6470*/  UIADD3 UR10, UR14, 0x2, URZ ;  /* 0x000000020e0a7890 */ /* 0x000fe2000fffe03f */
[----:B------:R-:W-:Y:S01]  /*6480*/  UMOV UR9, 0x40000040 ;  /* 0x4000004000097882 */ /* 0x000fe20000000000 */
[----:B------:R-:W-:Y:S01]  /*6490*/  UMOV UR11, 0x40000040 ;  /* 0x40000040000b7882 */ /* 0x000fe20000000000 */
        /* <DEDUP_REMOVED lines=236> */
[----:B------:R-:W-:Y:S01]  /*7360*/  STL.64 [R1+0x30], R36 ;  /* 0x0000302401007387 */ /* 0x000fe20000100a00 */
[----:B------:R-:W-:-:S03]  /*7370*/  MOV R5, R150 ;  /* 0x0000009600057202 */ /* 0x000fc60000000f00 */
[----:B------:R-:W-:Y:S01]  /*7380*/  STL.64 [R1+0x38], R38 ;  /* 0x0000382601007387 */ /* 0x000fe20000100a00 */
[----:B------:R-:W-:-:S03]  /*7390*/  IMAD.MOV.U32 R4, RZ, RZ, R151 ;  /* 0x000000ffff047224 */ /* 0x000fc600078e0097 */
[----:B------:R-:W-:Y:S01]  /*73a0*/  STL.64 [R1+0x40], R40 ;  /* 0x0000402801007387 */ /* 0x000fe20000100a00 */
[----:B------:R-:W-:-:S03]  /*73b0*/  IMAD.MOV.U32 R7, RZ, RZ, R148 ;  /* 0x000000ffff077224 */ /* 0x000fc600078e0094 */
[----:B------:R-:W-:Y:S01]  /*73c0*/  STL.64 [R1+0x48], R42 ;  /* 0x0000482a01007387 */ /* 0x000fe20000100a00 */
[----:B------:R-:W-:Y:S01]  /*73d0*/  IMAD.MOV.U32 R6, RZ, RZ, R149 ;  /* 0x000000ffff067224 */ /* 0x000fe200078e0095 */
[----:B------:R-:W-:Y:S02]  /*73e0*/  MOV R8, R147 ;  /* 0x0000009300087202 */ /* 0x000fe40000000f00 */
[----:B------:R0:W-:Y:S01]  /*73f0*/  STL.64 [R1+0x50], R44 ;  /* 0x0000502c01007387 */ /* 0x0001e20000100a00 */
[----:B------:R-:W-:Y:S01]  /*7400*/  IMAD.MOV.U32 R9, RZ, RZ, R146 ;  /* 0x000000ffff097224 */ /* 0x000fe200078e0092 */
[----:B------:R-:W-:Y:S02]  /*7410*/  MOV R11, R144 ;  /* 0x00000090000b7202 */ /* 0x000fe40000000f00 */
[----:B------:R-:W3:Y:S01]  /*7420*/  LDL.LU.64 R150, [R1+0x4c8] ;  /* 0x0004c80001967983 */ /* 0x000ee20000300a00 */
[----:B------:R-:W-:-:S03]  /*7430*/  IMAD.MOV.U32 R10, RZ, RZ, R145 ;  /* 0x000000ffff0a7224 */ /* 0x000fc600078e0091 */
[----:B------:R-:W3:Y:S01]  /*7440*/  LDL.LU.64 R148, [R1+0x4c0] ;  /* 0x0004c00001947983 */ /* 0x000ee20000300a00 */
[----:B------:R-:W-:Y:S01]  /*7450*/  IMAD.MOV.U32 R13, RZ, RZ, R142 ;  /* 0x000000ffff0d7224 */ /* 0x000fe200078e008e */
[----:B------:R-:W-:Y:S01]  /*7460*/  MOV R14, R141 ;  /* 0x0000008d000e7202 */ /* 0x000fe20000000f00 */
[----:B------:R-:W-:Y:S01]  /*7470*/  IMAD.MOV.U32 R12, RZ, RZ, R143 ;  /* 0x000000ffff0c7224 */ /* 0x000fe200078e008f */
[----:B------:R-:W3:Y:S01]  /*7480*/  LDL.LU.64 R146, [R1+0x4b8] ;  /* 0x0004b80001927983 */ /* 0x000ee20000300a00 */
        /* <DEDUP_REMOVED lines=140> */
[----:B------:R-:W-:Y:S02]  /*7d50*/  IMAD.MOV.U32 R16, RZ, RZ, R46 ;  /* 0x000000ffff107224 */ /* 0x000fe400078e002e */
[----:B------:R-:W-:Y:S01]  /*7d60*/  IMAD.MOV.U32 R3, RZ, RZ, R47 ;  /* 0x000000ffff037224 */ /* 0x000fe200078e002f */
        /* <DEDUP_REMOVED lines=108> */
[----:B------:R-:W-:Y:S01]  /*8430*/  IMAD.MOV.U32 R229, RZ, RZ, R10 ;  /* 0x000000ffffe57224 */ /* 0x000fe200078e000a */
[----:B------:R0:W5:Y:S01]  /*8440*/  LDL.LU R0, [R1+0x2bc] ;  /* 0x0002bc0001007983 */ /* 0x0001620000300800 */
[----:B------:R-:W-:-:S02]  /*8450*/  IMAD.MOV.U32 R230, RZ, RZ, R9 ;  /* 0x000000ffffe67224 */ /* 0x000fc400078e0009 */
        /* <DEDUP_REMOVED lines=99> */
[----:B------:R-:W-:Y:S01]  /*8a90*/  BPT.TRAP 0x1 ;  /* 0x000000040000795c */ /* 0x000fe20000300000 */
.L_x_23:
[----:B------:R-:W-:Y:S02]  /*8aa0*/  UISETP.GT.U32.AND UP0, UPT, UR40, 0x1, UPT ;  /* 0x000000012800788c */ /* 0x000fe4000bf04070 */
[----:B------:R-:W-:-:S04]  /*8ab0*/  ULEA UR12, UR7, UR12, 0x3 ;  /* 0x0000000c070c7291 */ /* 0x000fc8000f8e183f */
[----:B------:R-:W-:Y:S01]  /*8ac0*/  UIADD3 UR12, UR12, 0x18, URZ ;  /* 0x000000180c0c7890 */ /* 0x000fe2000fffe03f */
[----:B------:R-:W-:-:S03]  /*8ad0*/  PLOP3.LUT P1, PT, PT, PT, UP0, 0x80, 0x0 ;  /* 0x000000000000781c */ /* 0x000fc60003f2f008 */
[----:B------:R-:W-:-:S09]  /*8ae0*/  UPRMT UR12, URZ, 0x654, UR12 ;  /* 0x000006543f0c7896 */ /* 0x000fd2000800000c */
[----:B------:R-:W-:Y:S01]  /*8af0*/  SYNCS.ARRIVE.TRANS64.RED.A1T0 RZ, [UR12], RZ ;  /* 0x000000ffffff79a7 */ /* 0x000fe2000810040c */
[----:B------:R-:W-:Y:S05]  /*8b00*/  @P1 BRA `(.L_x_24) ;  /* 0x0000000000041947 */ /* 0x000fea0003800000 */
[----:B------:R-:W-:Y:S01]  /*8b10*/  BPT.TRAP 0x1 ;  /* 0x000000040000795c */ /* 0x000fe20000300000 */
.L_x_24:
[----:B------:R-:W-:Y:S01]  /*8b20*/  UIADD3 UR6, UR6, 0x1, URZ ;  /* 0x0000000106067890 */ /* 0x000fe2000fffe03f */
[C---:B-----5:R-:W-:Y:S01]  /*8b30*/  ISETP.GT.AND P1, PT, R3.reuse, 0x1, PT ;  /* 0x000000010300780c */ /* 0x060fe20003f24270 */
[----:B------:R-:W-:Y:S01]  /*8b40*/  UIADD3 UR7, UR7, 0x1, URZ ;  /* 0x0000000107077890 */ /* 0x000fe2000fffe03f */
[----:B------:R-:W-:Y:S01]  /*8b50*/  VIADD R3, R3, 0xffffffff ;  /* 0xffffffff03037836 */ /* 0x000fe20000000000 */
[----:B------:R-:W-:Y:S02]  /*8b60*/  UISETP.NE.AND UP0, UPT, UR6, 0x3, UPT ;  /* 0x000000030600788c */ /* 0x000fe4000bf05270 */
[----:B------:R-:W-:Y:S02]  /*8b70*/  UISETP.NE.AND UP1, UPT, UR7, 0x3, UPT ;  /* 0x000000030700788c */ /* 0x000fe4000bf25270 */
[----:B------:R-:W-:Y:S02]  /*8b80*/  USEL UR8, URZ, 0x1, UP0 ;  /* 0x000000013f087887 */ /* 0x000fe40008000000 */
[----:B------:R-:W-:-:S02]  /*8b90*/  USEL UR6, UR6, URZ, UP0 ;  /* 0x0000003f06067287 */ /* 0x000fc40008000000 */
[----:B------:R-:W-:Y:S02]  /*8ba0*/  USEL UR7, UR7, URZ, UP1 ;  /* 0x0000003f07077287 */ /* 0x000fe40008800000 */
[----:B------:R-:W-:Y:S01]  /*8bb0*/  LOP3.LUT R0, R0, UR8, RZ, 0x3c, !PT ;  /* 0x0000000800007c12 */ /* 0x000fe2000f8e3cff */
[----:B------:R-:W-:Y:S09]  /*8bc0*/  @P1 BRA `(.L_x_25) ;  /* 0xffffffbc00681947 */ /* 0x000ff2000383ffff */
.L_x_18:
[----:B------:R-:W0:Y:S02]  /*8bd0*/  LDC R0, c[0x0][0x28c] ;  /* 0x0000a300ff007b82 */ /* 0x000e240000000800 */
[----:B0-----:R-:W-:-:S13]  /*8be0*/  ISETP.GE.AND P1, PT, R0, 0x1, PT ;  /* 0x000000010000780c */ /* 0x001fda0003f26270 */
[----:B------:R-:W-:Y:S05]  /*8bf0*/  @!P1 BRA `(.L_x_26) ;  /* 0x00000000004c9947 */ /* 0x000fea0003800000 */
[----:B------:R-:W-:Y:S05]  /*8c00*/  @!P0 BRA `(.L_x_27) ;  /* 0x0000000000048947 */ /* 0x000fea0003800000 */
[----:B------:R-:W-:Y:S01]  /*8c10*/  BPT.TRAP 0x1 ;  /* 0x000000040000795c */ /* 0x000fe20000300000 */
.L_x_27:
[----:B------:R-:W0:Y:S01]  /*8c20*/  S2UR UR7, SR_CgaCtaId ;  /* 0x00000000000779c3 */ /* 0x000e220000008800 */
[----:B------:R-:W-:-:S04]  /*8c30*/  UISETP.LT.AND UP0, UPT, UR44, 0x1, UPT ;  /* 0x000000012c00788c */ /* 0x000fc8000bf01270 */
[----:B------:R-:W-:Y:S02]  /*8c40*/  USEL UR6, UR44, 0x1, UP0 ;  /* 0x000000012c067887 */ /* 0x000fe40008000000 */
[----:B------:R-:W-:Y:S02]  /*8c50*/  UISETP.GT.U32.AND UP0, UPT, UR40, 0x1, UPT ;  /* 0x000000012800788c */ /* 0x000fe4000bf04070 */
[----:B------:R-:W-:-:S04]  /*8c60*/  UIADD3 UR6, UR39, UR44, -UR6 ;  /* 0x0000002c27067290 */ /* 0x000fc8000fffe806 */
[----:B------:R-:W-:Y:S01]  /*8c70*/  UIMAD.WIDE.U32 UR4, UR6, -0x55555555, URZ ;  /* 0xaaaaaaab060478a5 */ /* 0x000fe2000f8e003f */
[----:B------:R-:W-:-:S03]  /*8c80*/  PLOP3.LUT P0, PT, PT, PT, UP0, 0x80, 0x0 ;  /* 0x000000000000781c */ /* 0x000fc60003f0f008 */
[----:B------:R-:W-:-:S03]  /*8c90*/  USHF.R.U32.HI UR4, URZ, 0x1, UR5 ;  /* 0x000000013f047899 */ /* 0x000fc60008011605 */
[----:B------:R-:W-:Y:S01]  /*8ca0*/  UMOV UR5, 0x400 ;  /* 0x0000040000057882 */ /* 0x000fe20000000000 */
[----:B------:R-:W-:Y:S02]  /*8cb0*/  UIMAD UR6, UR4, -0x3, UR6 ;  /* 0xfffffffd040678a4 */ /* 0x000fe4000f8e0206 */
[----:B0-----:R-:W-:-:S04]  /*8cc0*/  ULEA UR5, UR7, UR5, 0x18 ;  /* 0x0000000507057291 */ /* 0x001fc8000f8ec03f */
[----:B------:R-:W-:-:S04]  /*8cd0*/  ULEA UR6, UR6, UR5, 0x3 ;  /* 0x0000000506067291 */ /* 0x000fc8000f8e183f */
[----:B------:R-:W-:-:S04]  /*8ce0*/  UIADD3 UR6, UR6, 0x18, URZ ;  /* 0x0000001806067890 */ /* 0x000fc8000fffe03f */
[----:B------:R-:W-:-:S09]  /*8cf0*/  UPRMT UR6, URZ, 0x654, UR6 ;  /* 0x000006543f067896 */ /* 0x000fd20008000006 */
[----:B------:R-:W-:Y:S01]  /*8d00*/  SYNCS.ARRIVE.TRANS64.RED.A1T0 RZ, [UR6], RZ ;  /* 0x000000ffffff79a7 */ /* 0x000fe20008100406 */
[----:B------:R-:W-:Y:S05]  /*8d10*/  @P0 BRA `(.L_x_26) ;  /* 0x0000000000040947 */ /* 0x000fea0003800000 */
[----:B------:R-:W-:Y:S01]  /*8d20*/  BPT.TRAP 0x1 ;  /* 0x000000040000795c */ /* 0x000fe20000300000 */
.L_x_26:
[----:B------:R-:W0:Y:S01]  /*8d30*/  S2R R8, SR_TID.X ;  /* 0x0000000000087919 */ /* 0x000e220000002100 */
[----:B------:R-:W-:Y:S01]  /*8d40*/  IMAD.MOV.U32 R19, RZ, RZ, 0x6540 ;  /* 0x00006540ff137424 */ /* 0x000fe200078e00ff */
[----:B------:R-:W-:Y:S01]  /*8d50*/  USHF.R.S32.HI UR10, URZ, 0x1f, UR43 ;  /* 0x0000001f3f0a7899 */ /* 0x000fe2000801142b */
[----:B-----5:R-:W-:Y:S01]  /*8d60*/  LOP3.LUT R4, R160, 0x1, RZ, 0xc0, !PT ;  /* 0x00000001a0047812 */ /* 0x020fe200078ec0ff */
[----:B------:R-:W-:Y:S01]  /*8d70*/  ULDC.64 UR8, c[0x0][0x5d0] ;  /* 0x0001740000087ab9 */ /* 0x000fe20000000a00 */
[----:B------:R-:W-:Y:S01]  /*8d80*/  UIMAD.WIDE UR6, UR41, 0x100, URZ ;  /* 0x00000100290678a5 */ /* 0x000fe2000f8e023f */
[----:B------:R-:W-:Y:S01]  /*8d90*/  MOV R6, UR8 ;  /* 0x0000000800067c02 */ /* 0x000fe20008000f00 */
[----:B------:R-:W-:Y:S01]  /*8da0*/  UIMAD UR4, UR10, UR8, URZ ;  /* 0x000000080a0472a4 */ /* 0x000fe2000f8e023f */
[----:B------:R-:W-:Y:S01]  /*8db0*/  SHF.L.U32 R3, R4, 0x6, RZ ;  /* 0x0000000604037819 */ /* 0x000fe200000006ff */
[----:B------:R-:W-:Y:S02]  /*8dc0*/  USHF.L.U32 UR41, UR41, 0x8, URZ ;  /* 0x0000000829297899 */ /* 0x000fe4000800063f */
[----:B------:R-:W-:Y:S01]  /*8dd0*/  UIMAD UR4, UR43, UR9, UR4 ;  /* 0x000000092b0472a4 */ /* 0x000fe2000f8e0204 */
[----:B------:R-:W-:Y:S01]  /*8de0*/  ULDC UR8, c[0x0][0x284] ;  /* 0x0000a10000087ab9 */ /* 0x000fe20000000800 */
[----:B------:R-:W-:Y:S01]  /*8df0*/  UIADD3 UR39, UR44, UR39, URZ ;  /* 0x000000272c277290 */ /* 0x000fe2000fffe03f */
[----:B------:R-:W-:Y:S01]  /*8e00*/  IMAD.U32 R17, RZ, RZ, UR8 ;  /* 0x00000008ff117e24 */ /* 0x000fe2000f8e00ff */
[----:B------:R-:W-:-:S02]  /*8e10*/  UISETP.GE.U32.AND UP2, UPT, UR44, 0x3, UPT ;  /* 0x000000032c00788c */ /* 0x000fc4000bf46070 */
[----:B------:R-:W-:-:S04]  /*8e20*/  UISETP.GT.U32.AND UP1, UPT, UR39, 0x2, UPT ;  /* 0x000000022700788c */ /* 0x000fc8000bf24070 */
[----:B------:R-:W-:Y:S01]  /*8e30*/  UISETP.LT.U32.AND UP1, UPT, UR44, 0x3, UP1 ;  /* 0x000000032c00788c */ /* 0x000fe20008f21070 */
[C---:B0-----:R-:W-:Y:S01]  /*8e40*/  IMAD.SHL.U32 R18, R8.reuse, 0x2, RZ ;  /* 0x0000000208127824 */ /* 0x041fe200078e00ff */
[----:B------:R-:W-:Y:S02]  /*8e50*/  SHF.R.U32.HI R0, RZ, 0x2, R8 ;  /* 0x00000002ff007819 */ /* 0x000fe40000011608 */
[----:B------:R-:W-:Y:S02]  /*8e60*/  LOP3.LUT R5, R8, 0x60, RZ, 0xc0, !PT ;  /* 0x0000006008057812 */ /* 0x000fe400078ec0ff */
[----:B------:R-:W-:Y:S02]  /*8e70*/  LOP3.LUT R18, R18, 0x6, RZ, 0xc0, !PT ;  /* 0x0000000612127812 */ /* 0x000fe400078ec0ff */
[----:B------:R-:W-:Y:S02]  /*8e80*/  LOP3.LUT R0, R0, 0x7, RZ, 0xc0, !PT ;  /* 0x0000000700007812 */ /* 0x000fe400078ec0ff */
[----:B------:R-:W-:Y:S01]  /*8e90*/  PRMT R18, R18, R19, UR42 ;  /* 0x0000002a12127e16 */ /* 0x000fe20008000013 */
[----:B------:R-:W-:Y:S01]  /*8ea0*/  USHF.L.U32 UR42, UR42, 0x8, URZ ;  /* 0x000000082a2a7899 */ /* 0x000fe2000800063f */
[----:B------:R-:W-:-:S02]  /*8eb0*/  SHF.R.U32.HI R5, RZ, 0x1, R5 ;  /* 0x00000001ff057819 */ /* 0x000fc40000011605 */
[----:B------:R-:W-:Y:S02]  /*8ec0*/  SHF.R.S32.HI R19, RZ, 0x1f, R18 ;  /* 0x0000001fff137819 */ /* 0x000fe40000011412 */
[--C-:B------:R-:W-:Y:S02]  /*8ed0*/  LOP3.LUT R3, R3, 0x40, R0.reuse, 0xe2, !PT ;  /* 0x0000004003037812 */ /* 0x100fe400078ee200 */
[----:B------:R-:W-:Y:S01]  /*8ee0*/  IADD3 R0, RZ, -R5, -R0 ;  /* 0x80000005ff007210 */ /* 0x000fe20007ffe800 */
[----:B------:R-:W-:Y:S01]  /*8ef0*/  IMAD.WIDE.U32 R6, R6, UR43, R18 ;  /* 0x0000002b06067c25 */ /* 0x000fe2000f8e0012 */
[----:B------:R-:W-:-:S03]  /*8f00*/  LOP3.LUT R3, R3, UR6, R5, 0xfe, !PT ;  /* 0x0000000603037c12 */ /* 0x000fc6000f8efe05 */
[----:B------:R-:W-:Y:S01]  /*8f10*/  VIADD R7, R7, UR4 ;  /* 0x0000000407077c36 */ /* 0x000fe20008000000 */
[----:B------:R-:W-:Y:S01]  /*8f20*/  ULDC UR4, c[0x0][0x288] ;  /* 0x0000a20000047ab9 */ /* 0x000fe20000000800 */
[----:B------:R-:W-:Y:S01]  /*8f30*/  IMAD R0, R4, -0x40, R0 ;  /* 0xffffffc004007824 */ /* 0x000fe200078e0200 */
[----:B------:R-:W-:Y:S01]  /*8f40*/  UISETP.GE.AND UP0, UPT, UR42, UR4, UPT ;  /* 0x000000042a00728c */ /* 0x000fe2000bf06270 */
[----:B------:R-:W-:-:S03]  /*8f50*/  MOV R4, 0xfffffffe ;  /* 0xfffffffe00047802 */ /* 0x000fc60000000f00 */
[----:B------:R-:W-:Y:S02]  /*8f60*/  UISETP.GE.OR UP0, UPT, UR41, UR8, UP0 ;  /* 0x000000082900728c */ /* 0x000fe40008706670 */
[----:B------:R-:W-:Y:S01]  /*8f70*/  IADD3 R17, R17, -UR41, R0 ;  /* 0x8000002911117c10 */ /* 0x000fe2000fffe000 */
[----:B------:R-:W-:Y:S01]  /*8f80*/  USEL UR8, URZ, 0x1, !UP1 ;  /* 0x000000013f087887 */ /* 0x000fe2000c800000 */
[----:B------:R-:W-:Y:S01]  /*8f90*/  LOP3.LUT R0, R8, 0x3, RZ, 0xc0, !PT ;  /* 0x0000000308007812 */ /* 0x000fe200078ec0ff */
[----:B------:R-:W-:Y:S01]  /*8fa0*/  UMOV UR41, 0xffffffff ;  /* 0xffffffff00297882 */ /* 0x000fe20000000000 */
[----:B------:R-:W-:Y:S01]  /*8fb0*/  PLOP3.LUT P0, PT, PT, PT, UP0, 0x80, 0x0 ;  /* 0x000000000000781c */ /* 0x000fe20003f0f008 */
[----:B------:R-:W-:Y:S02]  /*8fc0*/  ULOP3.LUT UR38, UR38, UR8, URZ, 0x3c, !UPT ;  /* 0x0000000826267292 */ /* 0x000fe4000f8e3c3f */
[----:B------:R-:W-:Y:S01]  /*8fd0*/  IMAD R0, R0, R4, UR4 ;  /* 0x0000000400007e24 */ /* 0x000fe2000f8e0204 */
[----:B------:R-:W-:-:S03]  /*8fe0*/  UIMAD.WIDE.U32 UR4, UR39, -0x55555555, URZ ;  /* 0xaaaaaaab270478a5 */ /* 0x000fc6000f8e003f */
[----:B------:R-:W-:Y:S01]  /*8ff0*/  VIADD R0, R0, -UR42 ;  /* 0x8000002a00007c36 */ /* 0x000fe20008000000 */
[----:B------:R-:W-:-:S04]  /*9000*/  USHF.R.U32.HI UR4, URZ, 0x1, UR5 ;  /* 0x000000013f047899 */ /* 0x000fc80008011605 */
[----:B------:R-:W-:Y:S02]  /*9010*/  UIMAD UR39, UR4, -0x3, UR39 ;  /* 0xfffffffd042778a4 */ /* 0x000fe4000f8e0227 */
[----:B------:R-:W-:Y:S01]  /*9020*/  @UP2 ULOP3.LUT UR38, UR38, 0x1, UR4, 0x78, !UPT ;  /* 0x0000000126262892 */ /* 0x000fe2000f8e7804 */
[----:B------:R-:W-:Y:S11]  /*9030*/  @P0 BRA `(.L_x_28) ;  /* 0x0000010400d80947 */ /* 0x000ff60003800000 */
[----:B------:R-:W-:Y:S01]  /*9040*/  FSETP.NEU.AND P0, PT, R16, RZ, PT ;  /* 0x000000ff1000720b */ /* 0x000fe20003f0d000 */
[----:B------:R-:W-:Y:S01]  /*9050*/  ULDC.64 UR8, c[0x0][0x5c8] ;  /* 0x0001720000087ab9 */ /* 0x000fe20000000a00 */
[----:B------:R-:W-:Y:S01]  /*9060*/  ISETP.GT.AND P3, PT, R17, RZ, PT ;  /* 0x000000ff1100720c */ /* 0x000fe20003f64270 */
[----:B------:R-:W-:Y:S01]  /*9070*/  UIMAD UR4, UR7, UR8, URZ ;  /* 0x00000008070472a4 */ /* 0x000fe2000f8e023f */
[----:B------:R-:W-:Y:S01]  /*9080*/  IMAD.U32 R10, RZ, RZ, UR9 ;  /* 0x00000009ff0a7e24 */ /* 0x000fe2000f8e00ff */
[----:B------:R-:W-:Y:S01]  /*9090*/  BSSY B0, `(.L_x_28) ;  /* 0x0001070000007945 */ /* 0x000fe20003800000 */
[----:B------:R-:W-:Y:S01]  /*90a0*/  IMAD.WIDE.U32 R6, R3, UR8, R6 ;  /* 0x0000000803067c25 */ /* 0x000fe2000f8e0006 */
[----:B------:R-:W-:-:S03]  /*90b0*/  ISETP.GT.AND P1, PT, R0, RZ, P3 ;  /* 0x000000ff0000720c */ /* 0x000fc60001f24270 */
[----:B------:R-:W-:-:S05]  /*90c0*/  IMAD R10, R3, R10, UR4 ;  /* 0x00000004030a7e24 */ /* 0x000fca000f8e020a */
[----:B------:R-:W-:Y:S01]  /*90d0*/  IADD3 R10, R7, R10, RZ ;  /* 0x0000000a070a7210 */ /* 0x000fe20007ffe0ff */
[----:B------:R-:W-:Y:S06]  /*90e0*/  @!P0 BRA `(.L_x_29) ;  /* 0x000000b800108947 */ /* 0x000fec0003800000 */
[----:B------:R-:W0:Y:S01]  /*90f0*/  LDC.64 R22, c[0x0][0x5b8] ;  /* 0x00016e00ff167b82 */ /* 0x000e220000000a00 */
[----:B------:R-:W2:Y:S01]  /*9100*/  LDL.LU R11, [R1] ;  /* 0x00000000010b7983 */ /* 0x000ea20000300800 */
[----:B------:R-:W-:-:S06]  /*9110*/  ULDC.64 UR4, c[0x0][0x5c0] ;  /* 0x0001700000047ab9 */ /* 0x000fcc0000000a00 */
[----:B------:R-:W1:Y:S08]  /*9120*/  LDC.64 R14, c[0x0][0x5b0] ;  /* 0x00016c00ff0e7b82 */ /* 0x000e700000000a00 */
[----:B------:R-:W3:Y:S01]  /*9130*/  LDC.64 R12, c[0x0][0x5a8] ;  /* 0x00016a00ff0c7b82 */ /* 0x000ee20000000a00 */
[C---:B0-----:R-:W-:Y:S02]  /*9140*/  IMAD R157, R22.reuse, UR10, RZ ;  /* 0x0000000a169d7c24 */ /* 0x041fe4000f8e02ff */
[----:B------:R-:W-:-:S04]  /*9150*/  IMAD.WIDE.U32 R152, R22, UR43, R18 ;  /* 0x0000002b16987c25 */ /* 0x000fc8000f8e0012 */
[----:B------:R-:W-:Y:S02]  /*9160*/  IMAD R157, R23, UR43, R157 ;  /* 0x0000002b179d7c24 */ /* 0x000fe4000f8e029d */
[----:B-1----:R-:W-:Y:S02]  /*9170*/  IMAD R156, R14, UR7, RZ ;  /* 0x000000070e9c7c24 */ /* 0x002fe4000f8e02ff */
[----:B------:R-:W-:Y:S02]  /*9180*/  IMAD.IADD R21, R153, 0x1, R157 ;  /* 0x0000000199157824 */ /* 0x000fe400078e029d */
[----:B------:R-:W-:Y:S02]  /*9190*/  IMAD.MOV.U32 R20, RZ, RZ, R152 ;  /* 0x000000ffff147224 */ /* 0x000fe400078e0098 */
[C---:B------:R-:W-:Y:S02]  /*91a0*/  IMAD R156, R3.reuse, R15, R156 ;  /* 0x0000000f039c7224 */ /* 0x040fe400078e029c */
[----:B------:R-:W-:-:S05]  /*91b0*/  IMAD.WIDE.U32 R4, R3, R14, R20 ;  /* 0x0000000e03047225 */ /* 0x000fca00078e0014 */
[----:B------:R-:W-:Y:S02]  /*91c0*/  IADD3 R5, R5, R156, RZ ;  /* 0x0000009c05057210 */ /* 0x000fe40007ffe0ff */
[----:B---3--:R-:W-:-:S04]  /*91d0*/  LEA R8, P0, R4, R12, 0x1 ;  /* 0x0000000c04087211 */ /* 0x008fc800078008ff */
[----:B------:R-:W-:-:S05]  /*91e0*/  LEA.HI.X R9, R4, R13, R5, 0x1, P0 ;  /* 0x0000000d04097211 */ /* 0x000fca00000f0c05 */
[----:B------:R-:W3:Y:S01]  /*91f0*/  @P1 LDG.E.LTC128B.U16 R23, desc[UR36][R8.64] ;  /* 0x0000002408171981 */ /* 0x000ee2000c1e1520 */
[----:B------:R-:W-:Y:S01]  /*9200*/  BSSY B1, `(.L_x_30) ;  /* 0x0000011000017945 */ /* 0x000fe20003800000 */
[----:B---3--:R-:W-:-:S05]  /*9210*/  HADD2.F32 R4, -RZ, R23.H0_H0 ;  /* 0x20000017ff047230 */ /* 0x008fca0000004100 */
[----:B------:R-:W-:-:S04]  /*9220*/  FMUL R4, R4, R16 ;  /* 0x0000001004047220 */ /* 0x000fc80000400000 */
[----:B--2---:R-:W-:Y:S01]  /*9230*/  FFMA R7, R11, R2, R4 ;  /* 0x000000020b077223 */ /* 0x004fe20000000004 */
[----:B------:R-:W-:-:S04]  /*9240*/  LEA R4, P0, R6, UR4, 0x1 ;  /* 0x0000000406047c11 */ /* 0x000fc8000f8008ff */
[----:B------:R-:W-:Y:S02]  /*9250*/  LEA.HI.X R5, R6, UR5, R10, 0x1, P0 ;  /* 0x0000000506057c11 */ /* 0x000fe400080f0c0a */
[----:B------:R-:W-:-:S05]  /*9260*/  F2FP.F16.F32.PACK_AB R6, RZ, R7 ;  /* 0x00000007ff06723e */ /* 0x000fca00000000ff */
[----:B------:R0:W-:Y:S02]  /*9270*/  @P1 STG.E.U16 desc[UR36][R4.64], R6 ;  /* 0x0000000604001986 */ /* 0x0001e4000c101524 */
[----:B0-----:R-:W-:-:S04]  /*9280*/  IMAD.WIDE.U32 R6, R3, R14, R18 ;  /* 0x0000000e03067225 */ /* 0x001fc800078e0012 */
[----:B------:R-:W-:Y:S02]  /*9290*/  IMAD.IADD R7, R156, 0x1, R7 ;  /* 0x000000019c077824 */ /* 0x000fe400078e0207 */
[----:B------:R-:W-:-:S04]  /*92a0*/  IMAD.WIDE.U32 R6, R22, UR43, R6 ;  /* 0x0000002b16067c25 */ /* 0x000fc8000f8e0006 */
[----:B------:R-:W-:Y:S01]  /*92b0*/  IMAD.IADD R7, R157, 0x1, R7 ;  /* 0x000000019d077824 */ /* 0x000fe200078e0207 */
[----:B------:R-:W-:-:S04]  /*92c0*/  LEA R10, P0, R6, R12, 0x1 ;  /* 0x0000000c060a7211 */ /* 0x000fc800078008ff */
[----:B------:R-:W-:Y:S02]  /*92d0*/  LEA.HI.X R11, R6, R13, R7, 0x1, P0 ;  /* 0x0000000d060b7211 */ /* 0x000fe400000f0c07 */
[----:B------:R-:W-:-:S13]  /*92e0*/  ISETP.GT.AND P0, PT, R0, 0x1, P3 ;  /* 0x000000010000780c */ /* 0x000fda0001f04270 */
[----:B------:R-:W-:Y:S05]  /*92f0*/  @!P0 BRA `(.L_x_31) ;  /* 0x0000000000048947 */ /* 0x000fea0003800000 */
[----:B------:R0:W5:Y:S02]  /*9300*/  LDG.E.LTC128B.U16 R23, desc[UR36][R10.64+0x2] ;  /* 0x000002240a177981 */ /* 0x000164000c1e1520 */
.L_x_31:
[----:B------:R-:W-:Y:S05]  /*9310*/  BSYNC B1 ;  /* 0x0000000000017941 */ /* 0x000fea0003800000 */
.L_x_30:
[----:B------:R-:W2:Y:S01]  /*9320*/  LDL.LU R7, [R1+0x4] ;  /* 0x0000040001077983 */ /* 0x000ea20000300800 */
[----:B-----5:R-:W-:Y:S01]  /*9330*/  HADD2.F32 R6, -RZ, R23.H0_H0 ;  /* 0x20000017ff067230 */ /* 0x020fe20000004100 */
[C---:B------:R-:W-:Y:S02]  /*9340*/  SHF.L.U64.HI R155, R14.reuse, 0x3, R15 ;  /* 0x000000030e9b7819 */ /* 0x040fe4000001020f */
[----:B------:R-:W-:Y:S01]  /*9350*/  SHF.L.U32 R154, R14, 0x3, RZ ;  /* 0x000000030e9a7819 */ /* 0x000fe200000006ff */
[----:B------:R-:W3:Y:S01]  /*9360*/  LDL.LU R158, [R1+0x8] ;  /* 0x00000800019e7983 */ /* 0x000ee20000300800 */
[----:B------:R-:W-:-:S04]  /*9370*/  FMUL R6, R6, R16 ;  /* 0x0000001006067220 */ /* 0x000fc80000400000 */
[----:B--2---:R-:W-:-:S05]  /*9380*/  FFMA R6, R7, R2, R6 ;  /* 0x0000000207067223 */ /* 0x004fca0000000006 */
[----:B------:R-:W-:-:S05]  /*9390*/  F2FP.F16.F32.PACK_AB R6, RZ, R6 ;  /* 0x00000006ff06723e */ /* 0x000fca00000000ff */
[----:B------:R1:W-:Y:S01]  /*93a0*/  @P0 STG.E.U16 desc[UR36][R4.64+0x2], R6 ;  /* 0x0000020604000986 */ /* 0x0003e2000c101524 */
[----:B------:R-:W-:-:S04]  /*93b0*/  ISETP.GT.AND P0, PT, R17, 0x8, PT ;  /* 0x000000081100780c */ /* 0x000fc80003f04270 */
[----:B------:R-:W-:Y:S01]  /*93c0*/  ISETP.GT.AND P1, PT, R0, RZ, P0 ;  /* 0x000000ff0000720c */ /* 0x000fe20000724270 */
[----:B-1----:R-:W-:-:S04]  /*93d0*/  IMAD.WIDE.U32 R6, R3, R14, R154 ;  /* 0x0000000e03067225 */ /* 0x002fc800078e009a */
[----:B------:R-:W-:Y:S01]  /*93e0*/  IMAD.IADD R156, R156, 0x1, R7 ;  /* 0x000000019c9c7824 */ /* 0x000fe200078e0207 */
[----:B------:R-:W-:-:S05]  /*93f0*/  IADD3 R7, P2, R152, R6, RZ ;  /* 0x0000000698077210 */ /* 0x000fca0007f5e0ff */
[----:B------:R-:W-:Y:S01]  /*9400*/  IMAD.X R9, R156, 0x1, R21, P2 ;  /* 0x000000019c097824 */ /* 0x000fe200010e0615 */
[----:B------:R-:W-:-:S04]  /*9410*/  LEA R8, P2, R7, R12, 0x1 ;  /* 0x0000000c07087211 */ /* 0x000fc800078408ff */
[----:B------:R-:W-:-:S05]  /*9420*/  LEA.HI.X R9, R7, R13, R9, 0x1, P2 ;  /* 0x0000000d07097211 */ /* 0x000fca00010f0c09 */
[----:B------:R1:W2:Y:S01]  /*9430*/  @P1 LDG.E.LTC128B.U16 R23, desc[UR36][R8.64] ;  /* 0x0000002408171981 */ /* 0x0002a2000c1e1520 */
[----:B------:R-:W-:Y:S01]  /*9440*/  IADD3 R6, P2, R18, R6, RZ ;  /* 0x0000000612067210 */ /* 0x000fe20007f5e0ff */
[----:B------:R-:W-:Y:S01]  /*9450*/  BSSY B1, `(.L_x_32) ;  /* 0x0000016000017945 */ /* 0x000fe20003800000 */
[----:B------:R-:W-:Y:S02]  /*9460*/  ISETP.GT.AND P4, PT, R0, 0x1, P0 ;  /* 0x000000010000780c */ /* 0x000fe40000784270 */
[----:B------:R-:W-:Y:S01]  /*9470*/  IADD3.X R7, R19, R156, RZ, P2, !PT ;  /* 0x0000009c13077210 */ /* 0x000fe200017fe4ff */
[----:B------:R-:W-:Y:S02]  /*9480*/  IMAD.U32 R156, RZ, RZ, UR9 ;  /* 0x00000009ff9c7e24 */ /* 0x000fe4000f8e00ff */
[----:B------:R-:W-:-:S04]  /*9490*/  IMAD.WIDE.U32 R6, R22, UR43, R6 ;  /* 0x0000002b16067c25 */ /* 0x000fc8000f8e0006 */
[----:B------:R-:W-:Y:S01]  /*94a0*/  IMAD.IADD R7, R157, 0x1, R7 ;  /* 0x000000019d077824 */ /* 0x000fe200078e0207 */
[----:B-1----:R-:W-:-:S04]  /*94b0*/  LEA R8, P2, R6, R12, 0x1 ;  /* 0x0000000c06087211 */ /* 0x002fc800078408ff */
[----:B------:R-:W-:Y:S01]  /*94c0*/  LEA.HI.X R9, R6, R13, R7, 0x1, P2 ;  /* 0x0000000d06097211 */ /* 0x000fe200010f0c07 */
[----:B--2---:R-:W-:-:S05]  /*94d0*/  HADD2.F32 R6, -RZ, R23.H0_H0 ;  /* 0x20000017ff067230 */ /* 0x004fca0000004100 */
[----:B------:R-:W-:-:S04]  /*94e0*/  FMUL R6, R6, R16 ;  /* 0x0000001006067220 */ /* 0x000fc80000400000 */
[----:B---3--:R-:W-:Y:S01]  /*94f0*/  FFMA R7, R158, R2, R6 ;  /* 0x000000029e077223 */ /* 0x008fe20000000006 */
[----:B------:R-:W-:Y:S01]  /*9500*/  IMAD.U32 R158, RZ, RZ, UR8 ;  /* 0x00000008ff9e7e24 */ /* 0x000fe2000f8e00ff */
[----:B------:R-:W-:-:S03]  /*9510*/  MOV R6, UR8 ;  /* 0x0000000800067c02 */ /* 0x000fc60008000f00 */
[----:B------:R-:W-:Y:S01]  /*9520*/  IMAD.SHL.U32 R158, R158, 0x10, RZ ;  /* 0x000000109e9e7824 */ /* 0x000fe200078e00ff */
[----:B------:R-:W-:Y:S02]  /*9530*/  SHF.L.U64.HI R156, R6, 0x4, R156 ;  /* 0x00000004069c7819 */ /* 0x000fe4000001029c */
[----:B------:R-:W-:Y:S02]  /*9540*/  F2FP.F16.F32.PACK_AB R7, RZ, R7 ;  /* 0x00000007ff07723e */ /* 0x000fe400000000ff */
[----:B------:R-:W-:Y:S02]  /*9550*/  IADD3 R6, P2, R158, R4, RZ ;  /* 0x000000049e067210 */ /* 0x000fe40007f5e0ff */
[----:B------:R-:W-:Y:S02]  /*9560*/  PRMT R159, R7, 0x7610, R159 ;  /* 0x00007610079f7816 */ /* 0x000fe4000000009f */
[----:B------:R-:W-:-:S05]  /*9570*/  IADD3.X R7, R156, R5, RZ, P2, !PT ;  /* 0x000000059c077210 */ /* 0x000fca00017fe4ff */
[----:B------:R1:W-:Y:S01]  /*9580*/  @P1 STG.E.U16 desc[UR36][R6.64], R159 ;  /* 0x0000009f06001986 */ /* 0x0003e2000c101524 */
[----:B------:R-:W-:Y:S05]  /*9590*/  @!P4 BRA `(.L_x_33) ;  /* 0x000000000004c947 */ /* 0x000fea0003800000 */
[----:B------:R2:W5:Y:S02]  /*95a0*/  LDG.E.LTC128B.U16 R23, desc[UR36][R8.64+0x2] ;  /* 0x0000022408177981 */ /* 0x000564000c1e1520 */
.L_x_33:
[----:B------:R-:W-:Y:S05]  /*95b0*/  BSYNC B1 ;  /* 0x0000000000017941 */ /* 0x000fea0003800000 */
.L_x_32:
[----:B------:R-:W3:Y:S01]  /*95c0*/  LDL.LU R161, [R1+0xc] ;  /* 0x00000c0001a17983 */ /* 0x000ee20000300800 */
[----:B-1---5:R-:W-:Y:S01]  /*95d0*/  HADD2.F32 R159, -RZ, R23.H0_H0 ;  /* 0x20000017ff9f7230 */ /* 0x022fe20000004100 */
[----:B------:R-:W-:Y:S01]  /*95e0*/  ISETP.GT.AND P1, PT, R0, 0x8, P3 ;  /* 0x000000080000780c */ /* 0x000fe20001f24270 */
[----:B------:R-:W-:Y:S03]  /*95f0*/  BSSY B1, `(.L_x_34) ;  /* 0x0000007000017945 */ /* 0x000fe60003800000 */
[----:B------:R-:W-:-:S04]  /*9600*/  FMUL R159, R159, R16 ;  /* 0x000000109f9f7220 */ /* 0x000fc80000400000 */
[----:B---3--:R-:W-:-:S05]  /*9610*/  FFMA R159, R161, R2, R159 ;  /* 0x00000002a19f7223 */ /* 0x008fca000000009f */
[----:B------:R-:W-:-:S05]  /*9620*/  F2FP.F16.F32.PACK_AB R159, RZ, R159 ;  /* 0x0000009fff9f723e */ /* 0x000fca00000000ff */
[----:B------:R1:W-:Y:S01]  /*9630*/  @P4 STG.E.U16 desc[UR36][R6.64+0x2], R159 ;  /* 0x0000029f06004986 */ /* 0x0003e2000c101524 */
[----:B------:R-:W-:Y:S05]  /*9640*/  @!P1 BRA `(.L_x_35) ;  /* 0x0000000000049947 */ /* 0x000fea0003800000 */
[----:B------:R3:W5:Y:S02]  /*9650*/  LDG.E.LTC128B.U16 R23, desc[UR36][R10.64+0x10] ;  /* 0x000010240a177981 */ /* 0x000764000c1e1520 */
.L_x_35:
[----:B------:R-:W-:Y:S05]  /*9660*/  BSYNC B1 ;  /* 0x0000000000017941 */ /* 0x000fea0003800000 */
.L_x_34:
[----:B------:R-:W4:Y:S01]  /*9670*/  LDL.LU R161, [R1+0x10] ;  /* 0x0000100001a17983 */ /* 0x000f220000300800 */
[----:B-1---5:R-:W-:Y:S01]  /*9680*/  HADD2.F32 R159, -RZ, R23.H0_H0 ;  /* 0x20000017ff9f7230 */ /* 0x022fe20000004100 */
[----:B------:R-:W-:Y:S01]  /*9690*/  ISETP.GT.AND P2, PT, R0, 0x9, P3 ;  /* 0x000000090000780c */ /* 0x000fe20001f44270 */
[----:B------:R-:W-:Y:S03]  /*96a0*/  BSSY B1, `(.L_x_36) ;  /* 0x0000007000017945 */ /* 0x000fe60003800000 */
[----:B------:R-:W-:-:S04]  /*96b0*/  FMUL R159, R159, R16 ;  /* 0x000000109f9f7220 */ /* 0x000fc80000400000 */
[----:B----4-:R-:W-:-:S05]  /*96c0*/  FFMA R159, R161, R2, R159 ;  /* 0x00000002a19f7223 */ /* 0x010fca000000009f */
[----:B------:R-:W-:-:S05]  /*96d0*/  F2FP.F16.F32.PACK_AB R159, RZ, R159 ;  /* 0x0000009fff9f723e */ /* 0x000fca00000000ff */
[----:B------:R1:W-:Y:S01]  /*96e0*/  @P1 STG.E.U16 desc[UR36][R4.64+0x10], R159 ;  /* 0x0000109f04001986 */ /* 0x0003e2000c101524 */
[----:B------:R-:W-:Y:S05]  /*96f0*/  @!P2 BRA `(.L_x_37) ;  /* 0x000000000004a947 */ /* 0x000fea0003800000 */
[----:B------:R4:W5:Y:S02]  /*9700*/  LDG.E.LTC128B.U16 R23, desc[UR36][R10.64+0x12] ;  /* 0x000012240a177981 */ /* 0x000964000c1e1520 */
.L_x_37:
[----:B------:R-:W-:Y:S05]  /*9710*/  BSYNC B1 ;  /* 0x0000000000017941 */ /* 0x000fea0003800000 */
.L_x_36:
[----:B------:R-:W2:Y:S01]  /*9720*/  LDL.LU R161, [R1+0x14] ;  /* 0x0000140001a17983 */ /* 0x000ea20000300800 */
[----:B-1---5:R-:W-:Y:S01]  /*9730*/  HADD2.F32 R159, -RZ, R23.H0_H0 ;  /* 0x20000017ff9f7230 */ /* 0x022fe20000004100 */
[----:B------:R-:W-:Y:S01]  /*9740*/  ISETP.GT.AND P1, PT, R0, 0x8, P0 ;  /* 0x000000080000780c */ /* 0x000fe20000724270 */
[----:B------:R-:W-:Y:S03]  /*9750*/  BSSY B1, `(.L_x_38) ;  /* 0x0000007000017945 */ /* 0x000fe60003800000 */
[----:B------:R-:W-:-:S04]  /*9760*/  FMUL R159, R159, R16 ;  /* 0x000000109f9f7220 */ /* 0x000fc80000400000 */
[----:B--2---:R-:W-:-:S05]  /*9770*/  FFMA R159, R161, R2, R159 ;  /* 0x00000002a19f7223 */ /* 0x004fca000000009f */
[----:B------:R-:W-:-:S05]  /*9780*/  F2FP.F16.F32.PACK_AB R159, RZ, R159 ;  /* 0x0000009fff9f723e */ /* 0x000fca00000000ff */
[----:B------:R1:W-:Y:S01]  /*9790*/  @P2 STG.E.U16 desc[UR36][R4.64+0x12], R159 ;  /* 0x0000129f04002986 */ /* 0x0003e2000c101524 */
[----:B------:R-:W-:Y:S05]  /*97a0*/  @!P1 BRA `(.L_x_39) ;  /* 0x0000000000049947 */ /* 0x000fea0003800000 */
[----:B------:R2:W5:Y:S02]  /*97b0*/  LDG.E.LTC128B.U16 R23, desc[UR36][R8.64+0x10] ;  /* 0x0000102408177981 */ /* 0x000564000c1e1520 */
.L_x_39:
[----:B------:R-:W-:Y:S05]  /*97c0*/  BSYNC B1 ;  /* 0x0000000000017941 */ /* 0x000fea0003800000 */
.L_x_38:
        /* <DEDUP_REMOVED lines=10> */
.L_x_41:
[----:B------:R-:W-:Y:S05]  /*9870*/  BSYNC B1 ;  /* 0x0000000000017941 */ /* 0x000fea0003800000 */
.L_x_40:
        /* <DEDUP_REMOVED lines=10> */
.L_x_43:
[----:B------:R-:W-:Y:S05]  /*9920*/  BSYNC B1 ;  /* 0x0000000000017941 */ /* 0x000fea0003800000 */
.L_x_42:
        /* <DEDUP_REMOVED lines=10> */
.L_x_45:
[----:B------:R-:W-:Y:S05]  /*99d0*/  BSYNC B1 ;  /* 0x0000000000017941 */ /* 0x000fea0003800000 */
.L_x_44:
        /* <DEDUP_REMOVED lines=10> */
.L_x_47:
[----:B------:R-:W-:Y:S05]  /*9a80*/  BSYNC B1 ;  /* 0x0000000000017941 */ /* 0x000fea0003800000 */
.L_x_46:
        /* <DEDUP_REMOVED lines=10> */
.L_x_49:
[----:B------:R-:W-:Y:S05]  /*9b30*/  BSYNC B1 ;  /* 0x0000000000017941 */ /* 0x000fea0003800000 */
.L_x_48:
        /* <DEDUP_REMOVED lines=10> */
.L_x_51:
[----:B------:R-:W-:Y:S05]  /*9be0*/  BSYNC B1 ;  /* 0x0000000000017941 */ /* 0x000fea0003800000 */
.L_x_50:
        /* <DEDUP_REMOVED lines=10> */
.L_x_53:
[----:B------:R-:W-:Y:S05]  /*9c90*/  BSYNC B1 ;  /* 0x0000000000017941 */ /* 0x000fea0003800000 */
.L_x_52:
        /* <DEDUP_REMOVED lines=10> */
.L_x_55:
[----:B------:R-:W-:Y:S05]  /*9d40*/  BSYNC B1 ;  /* 0x0000000000017941 */ /* 0x000fea0003800000 */
.L_x_54:
        /* <DEDUP_REMOVED lines=10> */
.L_x_57:
[----:B------:R-:W-:Y:S05]  /*9df0*/  BSYNC B1 ;  /* 0x0000000000017941 */ /* 0x000fea0003800000 */
.L_x_56:
        /* <DEDUP_REMOVED lines=10> */
.L_x_59:
[----:B------:R-:W-:Y:S05]  /*9ea0*/  BSYNC B1 ;  /* 0x0000000000017941 */ /* 0x000fea0003800000 */
.L_x_58:
        /* <DEDUP_REMOVED lines=10> */
.L_x_61:
[----:B------:R-:W-:Y:S05]  /*9f50*/  BSYNC B1 ;  /* 0x0000000000017941 */ /* 0x000fea0003800000 */
.L_x_60:
        /* <DEDUP_REMOVED lines=10> */
.L_x_63:
[----:B------:R-:W-:Y:S05]  /*a000*/  BSYNC B1 ;  /* 0x0000000000017941 */ /* 0x000fea0003800000 */
.L_x_62:
        /* <DEDUP_REMOVED lines=10> */
.L_x_65:
[----:B------:R-:W-:Y:S05]  /*a0b0*/  BSYNC B1 ;  /* 0x0000000000017941 */ /* 0x000fea0003800000 */
.L_x_64:
        /* <DEDUP_REMOVED lines=10> */
.L_x_67:
[----:B------:R-:W-:Y:S05]  /*a160*/  BSYNC B1 ;  /* 0x0000000000017941 */ /* 0x000fea0003800000 */
.L_x_66:
        /* <DEDUP_REMOVED lines=10> */
.L_x_69:
[----:B------:R-:W-:Y:S05]  /*a210*/  BSYNC B1 ;  /* 0x0000000000017941 */ /* 0x000fea0003800000 */
.L_x_68:
        /* <DEDUP_REMOVED lines=10> */
.L_x_71:
[----:B------:R-:W-:Y:S05]  /*a2c0*/  BSYNC B1 ;  /* 0x0000000000017941 */ /* 0x000fea0003800000 */
.L_x_70:
        /* <DEDUP_REMOVED lines=10> */
.L_x_73:
[----:B------:R-:W-:Y:S05]  /*a370*/  BSYNC B1 ;  /* 0x0000000000017941 */ /* 0x000fea0003800000 */
.L_x_72:
        /* <DEDUP_REMOVED lines=10> */
.L_x_75:
[----:B------:R-:W-:Y:S05]  /*a420*/  BSYNC B1 ;  /* 0x0000000000017941 */ /* 0x000fea0003800000 */
.L_x_74:
        /* <DEDUP_REMOVED lines=10> */
.L_x_77:
[----:B------:R-:W-:Y:S05]  /*a4d0*/  BSYNC B1 ;  /* 0x0000000000017941 */ /* 0x000fea0003800000 */
.L_x_76:
        /* <DEDUP_REMOVED lines=10> */
.L_x_79:
[----:B------:R-:W-:Y:S05]  /*a580*/  BSYNC B1 ;  /* 0x0000000000017941 */ /* 0x000fea0003800000 */
.L_x_78:
        /* <DEDUP_REMOVED lines=10> */
.L_x_81:
[----:B------:R-:W-:Y:S05]  /*a630*/  BSYNC B1 ;  /* 0x0000000000017941 */ /* 0x000fea0003800000 */
.L_x_80:
        /* <DEDUP_REMOVED lines=10> */
.L_x_83:
[----:B------:R-:W-:Y:S05]  /*a6e0*/  BSYNC B1 ;  /* 0x0000000000017941 */ /* 0x000fea0003800000 */
.L_x_82:
        /* <DEDUP_REMOVED lines=10> */
.L_x_85:
[----:B------:R-:W-:Y:S05]  /*a790*/  BSYNC B1 ;  /* 0x0000000000017941 */ /* 0x000fea0003800000 */
.L_x_84:
        /* <DEDUP_REMOVED lines=10> */
.L_x_87:
[----:B------:R-:W-:Y:S05]  /*a840*/  BSYNC B1 ;  /* 0x0000000000017941 */ /* 0x000fea0003800000 */
.L_x_86:
        /* <DEDUP_REMOVED lines=10> */
.L_x_89:
[----:B------:R-:W-:Y:S05]  /*a8f0*/  BSYNC B1 ;  /* 0x0000000000017941 */ /* 0x000fea0003800000 */
.L_x_88:
        /* <DEDUP_REMOVED lines=10> */
.L_x_91:
[----:B------:R-:W-:Y:S05]  /*a9a0*/  BSYNC B1 ;  /* 0x0000000000017941 */ /* 0x000fea0003800000 */
.L_x_90:
        /* <DEDUP_REMOVED lines=10> */
.L_x_93:
[----:B------:R-:W-:Y:S05]  /*aa50*/  BSYNC B1 ;  /* 0x0000000000017941 */ /* 0x000fea0003800000 */
.L_x_92:
        /* <DEDUP_REMOVED lines=10> */
.L_x_95:
[----:B------:R-:W-:Y:S05]  /*ab00*/  BSYNC B1 ;  /* 0x0000000000017941 */ /* 0x000fea0003800000 */
.L_x_94:
        /* <DEDUP_REMOVED lines=10> */
.L_x_97:
[----:B------:R-:W-:Y:S05]  /*abb0*/  BSYNC B1 ;  /* 0x0000000000017941 */ /* 0x000fea0003800000 */
.L_x_96:
        /* <DEDUP_REMOVED lines=10> */
.L_x_99:
[----:B------:R-:W-:Y:S05]  /*ac60*/  BSYNC B1 ;  /* 0x0000000000017941 */ /* 0x000fea0003800000 */
.L_x_98:
        /* <DEDUP_REMOVED lines=10> */
.L_x_101:
[----:B------:R-:W-:Y:S05]  /*ad10*/  BSYNC B1 ;  /* 0x0000000000017941 */ /* 0x000fea0003800000 */
.L_x_100:
        /* <DEDUP_REMOVED lines=10> */
.L_x_103:
[----:B------:R-:W-:Y:S05]  /*adc0*/  BSYNC B1 ;  /* 0x0000000000017941 */ /* 0x000fea0003800000 */
.L_x_102:
        /* <DEDUP_REMOVED lines=10> */
.L_x_105:
[----:B------:R-:W-:Y:S05]  /*ae70*/  BSYNC B1 ;  /* 0x0000000000017941 */ /* 0x000fea0003800000 */
.L_x_104:
        /* <DEDUP_REMOVED lines=10> */
.L_x_107:
[----:B------:R-:W-:Y:S05]  /*af20*/  BSYNC B1 ;  /* 0x0000000000017941 */ /* 0x000fea0003800000 */
.L_x_106:
        /* <DEDUP_REMOVED lines=10> */
.L_x_109:
[----:B------:R-:W-:Y:S05]  /*afd0*/  BSYNC B1 ;  /* 0x0000000000017941 */ /* 0x000fea0003800000 */
.L_x_108:
        /* <DEDUP_REMOVED lines=10> */
.L_x_111:
[----:B------:R-:W-:Y:S05]  /*b080*/  BSYNC B1 ;  /* 0x0000000000017941 */ /* 0x000fea0003800000 */
.L_x_110:
        /* <DEDUP_REMOVED lines=10> */
.L_x_113:
[----:B------:R-:W-:Y:S05]  /*b130*/  BSYNC B1 ;  /* 0x0000000000017941 */ /* 0x000fea0003800000 */
.L_x_112:
        /* <DEDUP_REMOVED lines=10> */
.L_x_115:
[----:B------:R-:W-:Y:S05]  /*b1e0*/  BSYNC B1 ;  /* 0x0000000000017941 */ /* 0x000fea0003800000 */
.L_x_114:
        /* <DEDUP_REMOVED lines=10> */
.L_x_117:
[----:B------:R-:W-:Y:S05]  /*b290*/  BSYNC B1 ;  /* 0x0000000000017941 */ /* 0x000fea0003800000 */
.L_x_116:
        /* <DEDUP_REMOVED lines=10> */
.L_x_119:
[----:B------:R-:W-:Y:S05]  /*b340*/  BSYNC B1 ;  /* 0x0000000000017941 */ /* 0x000fea0003800000 */
.L_x_118:
        /* <DEDUP_REMOVED lines=10> */
.L_x_121:
[----:B------:R-:W-:Y:S05]  /*b3f0*/  BSYNC B1 ;  /* 0x0000000000017941 */ /* 0x000fea0003800000 */
.L_x_120:
        /* <DEDUP_REMOVED lines=10> */
.L_x_123:
[----:B------:R-:W-:Y:S05]  /*b4a0*/  BSYNC B1 ;  /* 0x0000000000017941 */ /* 0x000fea0003800000 */
.L_x_122:
        /* <DEDUP_REMOVED lines=10> */
.L_x_125:
[----:B------:R-:W-:Y:S05]  /*b550*/  BSYNC B1 ;  /* 0x0000000000017941 */ /* 0x000fea0003800000 */
.L_x_124:
        /* <DEDUP_REMOVED lines=10> */
.L_x_127:
[----:B------:R-:W-:Y:S05]  /*b600*/  BSYNC B1 ;  /* 0x0000000000017941 */ /* 0x000fea0003800000 */
.L_x_126:
        /* <DEDUP_REMOVED lines=10> */
.L_x_129:
[----:B------:R-:W-:Y:S05]  /*b6b0*/  BSYNC B1 ;  /* 0x0000000000017941 */ /* 0x000fea0003800000 */
.L_x_128:
        /* <DEDUP_REMOVED lines=10> */
.L_x_131:
[----:B------:R-:W-:Y:S05]  /*b760*/  BSYNC B1 ;  /* 0x0000000000017941 */ /* 0x000fea0003800000 */
.L_x_130:
        /* <DEDUP_REMOVED lines=10> */
.L_x_133:
[----:B------:R-:W-:Y:S05]  /*b810*/  BSYNC B1 ;  /* 0x0000000000017941 */ /* 0x000fea0003800000 */
.L_x_132:
        /* <DEDUP_REMOVED lines=10> */
.L_x_135:
[----:B------:R-:W-:Y:S05]  /*b8c0*/  BSYNC B1 ;  /* 0x0000000000017941 */ /* 0x000fea0003800000 */
.L_x_134:
        /* <DEDUP_REMOVED lines=10> */
.L_x_137:
[----:B------:R-:W-:Y:S05]  /*b970*/  BSYNC B1 ;  /* 0x0000000000017941 */ /* 0x000fea0003800000 */
.L_x_136:
        /* <DEDUP_REMOVED lines=10> */
.L_x_139:
[----:B------:R-:W-:Y:S05]  /*ba20*/  BSYNC B1 ;  /* 0x0000000000017941 */ /* 0x000fea0003800000 */
.L_x_138:
        /* <DEDUP_REMOVED lines=10> */
.L_x_141:
[----:B------:R-:W-:Y:S05]  /*bad0*/  BSYNC B1 ;  /* 0x0000000000017941 */ /* 0x000fea0003800000 */
.L_x_140:
        /* <DEDUP_REMOVED lines=10> */
.L_x_143:
[----:B------:R-:W-:Y:S05]  /*bb80*/  BSYNC B1 ;  /* 0x0000000000017941 */ /* 0x000fea0003800000 */
.L_x_142:
        /* <DEDUP_REMOVED lines=10> */
.L_x_145:
[----:B------:R-:W-:Y:S05]  /*bc30*/  BSYNC B1 ;  /* 0x0000000000017941 */ /* 0x000fea0003800000 */
.L_x_144:
        /* <DEDUP_REMOVED lines=10> */
.L_x_147:
[----:B------:R-:W-:Y:S05]  /*bce0*/  BSYNC B1 ;  /* 0x0000000000017941 */ /* 0x000fea0003800000 */
.L_x_146:
        /* <DEDUP_REMOVED lines=10> */
.L_x_149:
[----:B------:R-:W-:Y:S05]  /*bd90*/  BSYNC B1 ;  /* 0x0000000000017941 */ /* 0x000fea0003800000 */
.L_x_148:
        /* <DEDUP_REMOVED lines=10> */
.L_x_151:
[----:B------:R-:W-:Y:S05]  /*be40*/  BSYNC B1 ;  /* 0x0000000000017941 */ /* 0x000fea0003800000 */
.L_x_150:
        /* <DEDUP_REMOVED lines=10> */
.L_x_153:
[----:B------:R-:W-:Y:S05]  /*bef0*/  BSYNC B1 ;  /* 0x0000000000017941 */ /* 0x000fea0003800000 */
.L_x_152:
        /* <DEDUP_REMOVED lines=10> */
.L_x_155:
[----:B------:R-:W-:Y:S05]  /*bfa0*/  BSYNC B1 ;  /* 0x0000000000017941 */ /* 0x000fea0003800000 */
.L_x_154:
        /* <DEDUP_REMOVED lines=10> */
.L_x_157:
[----:B------:R-:W-:Y:S05]  /*c050*/  BSYNC B1 ;  /* 0x0000000000017941 */ /* 0x000fea0003800000 */
.L_x_156:
        /* <DEDUP_REMOVED lines=10> */
.L_x_159:
[----:B------:R-:W-:Y:S05]  /*c100*/  BSYNC B1 ;  /* 0x0000000000017941 */ /* 0x000fea0003800000 */
.L_x_158:
        /* <DEDUP_REMOVED lines=10> */
.L_x_161:
[----:B------:R-:W-:Y:S05]  /*c1b0*/  BSYNC B1 ;  /* 0x0000000000017941 */ /* 0x000fea0003800000 */
.L_x_160:
        /* <DEDUP_REMOVED lines=10> */
.L_x_163:
[----:B------:R-:W-:Y:S05]  /*c260*/  BSYNC B1 ;  /* 0x0000000000017941 */ /* 0x000fea0003800000 */
.L_x_162:
        /* <DEDUP_REMOVED lines=10> */
.L_x_165:
[----:B------:R-:W-:Y:S05]  /*c310*/  BSYNC B1 ;  /* 0x0000000000017941 */ /* 0x000fea0003800000 */
.L_x_164:
        /* <DEDUP_REMOVED lines=10> */
.L_x_167:
[----:B------:R-:W-:Y:S05]  /*c3c0*/  BSYNC B1 ;  /* 0x0000000000017941 */ /* 0x000fea0003800000 */
.L_x_166:
        /* <DEDUP_REMOVED lines=10> */
.L_x_169:
[----:B------:R-:W-:Y:S05]  /*c470*/  BSYNC B1 ;  /* 0x0000000000017941 */ /* 0x000fea0003800000 */
.L_x_168:
        /* <DEDUP_REMOVED lines=10> */
.L_x_171:
[----:B------:R-:W-:Y:S05]  /*c520*/  BSYNC B1 ;  /* 0x0000000000017941 */ /* 0x000fea0003800000 */
.L_x_170:
        /* <DEDUP_REMOVED lines=10> */
.L_x_173:
[----:B------:R-:W-:Y:S05]  /*c5d0*/  BSYNC B1 ;  /* 0x0000000000017941 */ /* 0x000fea0003800000 */
.L_x_172:
        /* <DEDUP_REMOVED lines=10> */
.L_x_175:
[----:B------:R-:W-:Y:S05]  /*c680*/  BSYNC B1 ;  /* 0x0000000000017941 */ /* 0x000fea0003800000 */
.L_x_174:
        /* <DEDUP_REMOVED lines=10> */
.L_x_177:
[----:B------:R-:W-:Y:S05]  /*c730*/  BSYNC B1 ;  /* 0x0000000000017941 */ /* 0x000fea0003800000 */
.L_x_176:
        /* <DEDUP_REMOVED lines=10> */
.L_x_179:
[----:B------:R-:W-:Y:S05]  /*c7e0*/  BSYNC B1 ;  /* 0x0000000000017941 */ /* 0x000fea0003800000 */
.L_x_178:
        /* <DEDUP_REMOVED lines=10> */
.L_x_181:
[----:B------:R-:W-:Y:S05]  /*c890*/  BSYNC B1 ;  /* 0x0000000000017941 */ /* 0x000fea0003800000 */
.L_x_180:
        /* <DEDUP_REMOVED lines=10> */
.L_x_183:
[----:B------:R-:W-:Y:S05]  /*c940*/  BSYNC B1 ;  /* 0x0000000000017941 */ /* 0x000fea0003800000 */
.L_x_182:
        /* <DEDUP_REMOVED lines=10> */
.L_x_185:
[----:B------:R-:W-:Y:S05]  /*c9f0*/  BSYNC B1 ;  /* 0x0000000000017941 */ /* 0x000fea0003800000 */
.L_x_184:
        /* <DEDUP_REMOVED lines=10> */
.L_x_187:
[----:B------:R-:W-:Y:S05]  /*caa0*/  BSYNC B1 ;  /* 0x0000000000017941 */ /* 0x000fea0003800000 */
.L_x_186:
        /* <DEDUP_REMOVED lines=10> */
.L_x_189:
[----:B------:R-:W-:Y:S05]  /*cb50*/  BSYNC B1 ;  /* 0x0000000000017941 */ /* 0x000fea0003800000 */
.L_x_188:
        /* <DEDUP_REMOVED lines=10> */
.L_x_191:
[----:B------:R-:W-:Y:S05]  /*cc00*/  BSYNC B1 ;  /* 0x0000000000017941 */ /* 0x000fea0003800000 */
.L_x_190:
        /* <DEDUP_REMOVED lines=10> */
.L_x_193:
[----:B------:R-:W-:Y:S05]  /*ccb0*/  BSYNC B1 ;  /* 0x0000000000017941 */ /* 0x000fea0003800000 */
.L_x_192:
        /* <DEDUP_REMOVED lines=10> */
.L_x_195:
[----:B------:R-:W-:Y:S05]  /*cd60*/  BSYNC B1 ;  /* 0x0000000000017941 */ /* 0x000fea0003800000 */
.L_x_194:
        /* <DEDUP_REMOVED lines=10> */
.L_x_197:
[----:B------:R-:W-:Y:S05]  /*ce10*/  BSYNC B1 ;  /* 0x0000000000017941 */ /* 0x000fea0003800000 */
.L_x_196:
        /* <DEDUP_REMOVED lines=10> */
.L_x_199:
[----:B------:R-:W-:Y:S05]  /*cec0*/  BSYNC B1 ;  /* 0x0000000000017941 */ /* 0x000fea0003800000 */
.L_x_198:
        /* <DEDUP_REMOVED lines=10> */
.L_x_201:
[----:B------:R-:W-:Y:S05]  /*cf70*/  BSYNC B1 ;  /* 0x0000000000017941 */ /* 0x000fea0003800000 */
.L_x_200:
        /* <DEDUP_REMOVED lines=10> */
.L_x_203:
[----:B------:R-:W-:Y:S05]  /*d020*/  BSYNC B1 ;  /* 0x0000000000017941 */ /* 0x000fea0003800000 */
.L_x_202:
        /* <DEDUP_REMOVED lines=10> */
.L_x_205:
[----:B------:R-:W-:Y:S05]  /*d0d0*/  BSYNC B1 ;  /* 0x0000000000017941 */ /* 0x000fea0003800000 */
.L_x_204:
        /* <DEDUP_REMOVED lines=10> */
.L_x_207:
[----:B------:R-:W-:Y:S05]  /*d180*/  BSYNC B1 ;  /* 0x0000000000017941 */ /* 0x000fea0003800000 */
.L_x_206:
        /* <DEDUP_REMOVED lines=10> */
.L_x_209:
[----:B------:R-:W-:Y:S05]  /*d230*/  BSYNC B1 ;  /* 0x0000000000017941 */ /* 0x000fea0003800000 */
.L_x_208:
        /* <DEDUP_REMOVED lines=10> */
.L_x_211:
[----:B------:R-:W-:Y:S05]  /*d2e0*/  BSYNC B1 ;  /* 0x0000000000017941 */ /* 0x000fea0003800000 */
.L_x_210:
        /* <DEDUP_REMOVED lines=10> */
.L_x_213:
[----:B------:R-:W-:Y:S05]  /*d390*/  BSYNC B1 ;  /* 0x0000000000017941 */ /* 0x000fea0003800000 */
.L_x_212:
        /* <DEDUP_REMOVED lines=10> */
.L_x_215:
[----:B------:R-:W-:Y:S05]  /*d440*/  BSYNC B1 ;  /* 0x0000000000017941 */ /* 0x000fea0003800000 */
.L_x_214:
        /* <DEDUP_REMOVED lines=10> */
.L_x_217:
[----:B------:R-:W-:Y:S05]  /*d4f0*/  BSYNC B1 ;  /* 0x0000000000017941 */ /* 0x000fea0003800000 */
.L_x_216:
        /* <DEDUP_REMOVED lines=10> */
.L_x_219:
[----:B------:R-:W-:Y:S05]  /*d5a0*/  BSYNC B1 ;  /* 0x0000000000017941 */ /* 0x000fea0003800000 */
.L_x_218:
        /* <DEDUP_REMOVED lines=10> */
.L_x_221:
[----:B------:R-:W-:Y:S05]  /*d650*/  BSYNC B1 ;  /* 0x0000000000017941 */ /* 0x000fea0003800000 */
.L_x_220:
        /* <DEDUP_REMOVED lines=10> */
.L_x_223:
[----:B------:R-:W-:Y:S05]  /*d700*/  BSYNC B1 ;  /* 0x0000000000017941 */ /* 0x000fea0003800000 */
.L_x_222:
        /* <DEDUP_REMOVED lines=10> */
.L_x_225:
[----:B------:R-:W-:Y:S05]  /*d7b0*/  BSYNC B1 ;  /* 0x0000000000017941 */ /* 0x000fea0003800000 */
.L_x_224:
        /* <DEDUP_REMOVED lines=10> */
.L_x_227:
[----:B------:R-:W-:Y:S05]  /*d860*/  BSYNC B1 ;  /* 0x0000000000017941 */ /* 0x000fea0003800000 */
.L_x_226:
        /* <DEDUP_REMOVED lines=10> */
.L_x_229:
[----:B------:R-:W-:Y:S05]  /*d910*/  BSYNC B1 ;  /* 0x0000000000017941 */ /* 0x000fea0003800000 */
.L_x_228:
        /* <DEDUP_REMOVED lines=10> */
.L_x_231:
[----:B------:R-:W-:Y:S05]  /*d9c0*/  BSYNC B1 ;  /* 0x0000000000017941 */ /* 0x000fea0003800000 */
.L_x_230:
        /* <DEDUP_REMOVED lines=10> */
.L_x_233:
[----:B------:R-:W-:Y:S05]  /*da70*/  BSYNC B1 ;  /* 0x0000000000017941 */ /* 0x000fea0003800000 */
.L_x_232:
        /* <DEDUP_REMOVED lines=10> */
.L_x_235:
[----:B------:R-:W-:Y:S05]  /*db20*/  BSYNC B1 ;  /* 0x0000000000017941 */ /* 0x000fea0003800000 */
.L_x_234:
        /* <DEDUP_REMOVED lines=10> */
.L_x_237:
[----:B------:R-:W-:Y:S05]  /*dbd0*/  BSYNC B1 ;  /* 0x0000000000017941 */ /* 0x000fea0003800000 */
.L_x_236:
        /* <DEDUP_REMOVED lines=10> */
.L_x_239:
[----:B------:R-:W-:Y:S05]  /*dc80*/  BSYNC B1 ;  /* 0x0000000000017941 */ /* 0x000fea0003800000 */
.L_x_238:
        /* <DEDUP_REMOVED lines=10> */
.L_x_241:
[----:B------:R-:W-:Y:S05]  /*dd30*/  BSYNC B1 ;  /* 0x0000000000017941 */ /* 0x000fea0003800000 */
.L_x_240:
        /* <DEDUP_REMOVED lines=10> */
.L_x_243:
[----:B------:R-:W-:Y:S05]  /*dde0*/  BSYNC B1 ;  /* 0x0000000000017941 */ /* 0x000fea0003800000 */
.L_x_242:
        /* <DEDUP_REMOVED lines=10> */
.L_x_245:
[----:B------:R-:W-:Y:S05]  /*de90*/  BSYNC B1 ;  /* 0x0000000000017941 */ /* 0x000fea0003800000 */
.L_x_244:
        /* <DEDUP_REMOVED lines=10> */
.L_x_247:
[----:B------:R-:W-:Y:S05]  /*df40*/  BSYNC B1 ;  /* 0x0000000000017941 */ /* 0x000fea0003800000 */
.L_x_246:
        /* <DEDUP_REMOVED lines=10> */
.L_x_249:
[----:B------:R-:W-:Y:S05]  /*dff0*/  BSYNC B1 ;  /* 0x0000000000017941 */ /* 0x000fea0003800000 */
.L_x_248:
        /* <DEDUP_REMOVED lines=10> */
.L_x_251:
[----:B------:R-:W-:Y:S05]  /*e0a0*/  BSYNC B1 ;  /* 0x0000000000017941 */ /* 0x000fea0003800000 */
.L_x_250:
        /* <DEDUP_REMOVED lines=10> */
.L_x_253:
[----:B------:R-:W-:Y:S05]  /*e150*/  BSYNC B1 ;  /* 0x0000000000017941 */ /* 0x000fea0003800000 */
.L_x_252:
        /* <DEDUP_REMOVED lines=10> */
.L_x_255:
[----:B------:R-:W-:Y:S05]  /*e200*/  BSYNC B1 ;  /* 0x0000000000017941 */ /* 0x000fea0003800000 */
.L_x_254:
        /* <DEDUP_REMOVED lines=10> */
.L_x_257:
[----:B------:R-:W-:Y:S05]  /*e2b0*/  BSYNC B1 ;  /* 0x0000000000017941 */ /* 0x000fea0003800000 */
.L_x_256:
        /* <DEDUP_REMOVED lines=10> */
.L_x_259:
[----:B------:R-:W-:Y:S05]  /*e360*/  BSYNC B1 ;  /* 0x0000000000017941 */ /* 0x000fea0003800000 */
.L_x_258:
        /* <DEDUP_REMOVED lines=10> */
.L_x_261:
[----:B------:R-:W-:Y:S05]  /*e410*/  BSYNC B1 ;  /* 0x0000000000017941 */ /* 0x000fea0003800000 */
.L_x_260:
        /* <DEDUP_REMOVED lines=10> */
.L_x_263:
[----:B------:R-:W-:Y:S05]  /*e4c0*/  BSYNC B1 ;  /* 0x0000000000017941 */ /* 0x000fea0003800000 */
.L_x_262:
        /* <DEDUP_REMOVED lines=10> */
.L_x_265:
[----:B------:R-:W-:Y:S05]  /*e570*/  BSYNC B1 ;  /* 0x0000000000017941 */ /* 0x000fea0003800000 */
.L_x_264:
        /* <DEDUP_REMOVED lines=10> */
.L_x_267:
[----:B------:R-:W-:Y:S05]  /*e620*/  BSYNC B1 ;  /* 0x0000000000017941 */ /* 0x000fea0003800000 */
.L_x_266:
        /* <DEDUP_REMOVED lines=10> */
.L_x_269:
[----:B------:R-:W-:Y:S05]  /*e6d0*/  BSYNC B1 ;  /* 0x0000000000017941 */ /* 0x000fea0003800000 */
.L_x_268:
        /* <DEDUP_REMOVED lines=10> */
.L_x_271:
[----:B------:R-:W-:Y:S05]  /*e780*/  BSYNC B1 ;  /* 0x0000000000017941 */ /* 0x000fea0003800000 */
.L_x_270:
        /* <DEDUP_REMOVED lines=10> */
.L_x_273:
[----:B------:R-:W-:Y:S05]  /*e830*/  BSYNC B1 ;  /* 0x0000000000017941 */ /* 0x000fea0003800000 */
.L_x_272:
        /* <DEDUP_REMOVED lines=10> */
.L_x_275:
[----:B------:R-:W-:Y:S05]  /*e8e0*/  BSYNC B1 ;  /* 0x0000000000017941 */ /* 0x000fea0003800000 */
.L_x_274:
        /* <DEDUP_REMOVED lines=10> */
.L_x_277:
[----:B------:R-:W-:Y:S05]  /*e990*/  BSYNC B1 ;  /* 0x0000000000017941 */ /* 0x000fea0003800000 */
.L_x_276:
[----:B0-234-:R-:W2:Y:S01]  /*e9a0*/  LDL.LU R10, [R1+0x1f4] ;  /* 0x0001f400010a7983 */ /* 0x01dea20000300800 */
[----:B-----5:R-:W-:Y:S01]  /*e9b0*/  HADD2.F32 R11, -RZ, R23.H0_H0 ;  /* 0x20000017ff0b7230 */ /* 0x020fe20000004100 */
        /* <DEDUP_REMOVED lines=8> */
.L_x_279:
[----:B------:R-:W-:Y:S05]  /*ea40*/  BSYNC B1 ;  /* 0x0000000000017941 */ /* 0x000fea0003800000 */
.L_x_278:
[----:B------:R-:W3:Y:S01]  /*ea50*/  LDL.LU R10, [R1+0x1f8] ;  /* 0x0001f800010a7983 */ /* 0x000ee20000300800 */
[----:B0----5:R-:W-:Y:S01]  /*ea60*/  HADD2.F32 R11, -RZ, R23.H0_H0 ;  /* 0x20000017ff0b7230 */ /* 0x021fe20000004100 */
[----:B------:R-:W-:Y:S01]  /*ea70*/  ISETP.GT.AND P1, PT, R0, 0xf9, P0 ;  /* 0x000000f90000780c */ /* 0x000fe20000724270 */
[----:B------:R-:W-:Y:S01]  /*ea80*/  BSSY B1, `(.L_x_280) ;  /* 0x000000a000017945 */ /* 0x000fe20003800000 */
[----:B------:R-:W-:Y:S02]  /*ea90*/  IADD3 R167, P0, R3, 0x80, RZ ;  /* 0x0000008003a77810 */ /* 0x000fe40007f1e0ff */
[----:B------:R-:W-:-:S04]  /*eaa0*/  FMUL R11, R11, R16 ;  /* 0x000000100b0b7220 */ /* 0x000fc80000400000 */
[----:B---3--:R-:W-:-:S05]  /*eab0*/  FFMA R11, R10, R2, R11 ;  /* 0x000000020a0b7223 */ /* 0x008fca000000000b */
[----:B------:R-:W-:-:S04]  /*eac0*/  F2FP.F16.F32.PACK_AB R11, RZ, R11 ;  /* 0x0000000bff0b723e */ /* 0x000fc800000000ff */
[----:B------:R-:W-:Y:S01]  /*ead0*/  PRMT R3, R11, 0x7610, R3 ;  /* 0x000076100b037816 */ /* 0x000fe20000000003 */
[----:B------:R-:W-:-:S04]  /*eae0*/  IMAD.X R11, RZ, RZ, UR7, P0 ;  /* 0x00000007ff0b7e24 */ /* 0x000fc800080e06ff */
[----:B------:R0:W-:Y:S01]  /*eaf0*/  @P2 STG.E.U16 desc[UR36][R6.64+0x1f0], R3 ;  /* 0x0001f00306002986 */ /* 0x0001e2000c101524 */
[----:B------:R-:W-:Y:S05]  /*eb00*/  @!P1 BRA `(.L_x_281) ;  /* 0x0000000000049947 */ /* 0x000fea0003800000 */
[----:B------:R3:W5:Y:S02]  /*eb10*/  LDG.E.LTC128B.U16 R23, desc[UR36][R8.64+0x1f2] ;  /* 0x0001f22408177981 */ /* 0x000764000c1e1520 */
.L_x_281:
[----:B------:R-:W-:Y:S05]  /*eb20*/  BSYNC B1 ;  /* 0x0000000000017941 */ /* 0x000fea0003800000 */
.L_x_280:
[----:B------:R-:W4:Y:S01]  /*eb30*/  LDL.LU R10, [R1+0x1fc] ;  /* 0x0001fc00010a7983 */ /* 0x000f220000300800 */
[----:B0----5:R-:W-:Y:S01]  /*eb40*/  HADD2.F32 R3, -RZ, R23.H0_H0 ;  /* 0x20000017ff037230 */ /* 0x021fe20000004100 */
[----:B------:R-:W-:Y:S01]  /*eb50*/  ISETP.GT.AND P0, PT, R17, 0x80, PT ;  /* 0x000000801100780c */ /* 0x000fe20003f04270 */
[----:B--23--:R-:W-:-:S03]  /*eb60*/  IMAD R8, R11, R14, RZ ;  /* 0x0000000e0b087224 */ /* 0x00cfc600078e02ff */
[----:B------:R-:W-:Y:S01]  /*eb70*/  FMUL R3, R3, R16 ;  /* 0x0000001003037220 */ /* 0x000fe20000400000 */
[C---:B------:R-:W-:Y:S01]  /*eb80*/  IMAD R165, R167.reuse, R15, R8 ;  /* 0x0000000fa7a57224 */ /* 0x040fe200078e0208 */
[----:B------:R-:W-:Y:S01]  /*eb90*/  ISETP.GT.AND P4, PT, R0, RZ, P0 ;  /* 0x000000ff0000720c */ /* 0x000fe20000784270 */
[----:B------:R-:W-:-:S04]  /*eba0*/  IMAD.WIDE.U32 R8, R167, R14, R20 ;  /* 0x0000000ea7087225 */ /* 0x000fc800078e0014 */
[----:B------:R-:W-:Y:S02]  /*ebb0*/  IMAD.IADD R9, R9, 0x1, R165 ;  /* 0x0000000109097824 */ /* 0x000fe400078e02a5 */
[----:B----4-:R-:W-:Y:S01]  /*ebc0*/  FFMA R3, R10, R2, R3 ;  /* 0x000000020a037223 */ /* 0x010fe20000000003 */
[----:B------:R-:W-:-:S04]  /*ebd0*/  LEA R10, P2, R8, R12, 0x1 ;  /* 0x0000000c080a7211 */ /* 0x000fc800078408ff */
[----:B------:R-:W-:Y:S02]  /*ebe0*/  F2FP.F16.F32.PACK_AB R3, RZ, R3 ;  /* 0x00000003ff03723e */ /* 0x000fe400000000ff */
[--C-:B------:R-:W-:Y:S02]  /*ebf0*/  LEA.HI.X R11, R8, R13, R9.reuse, 0x1, P2 ;  /* 0x0000000d080b7211 */ /* 0x100fe400010f0c09 */
[----:B------:R-:W-:-:S05]  /*ec00*/  PRMT R9, R3, 0x7610, R9 ;  /* 0x0000761003097816 */ /* 0x000fca0000000009 */
[----:B------:R0:W-:Y:S04]  /*ec10*/  @P1 STG.E.U16 desc[UR36][R6.64+0x1f2], R9 ;  /* 0x0001f20906001986 */ /* 0x0001e8000c101524 */
[----:B------:R-:W2:Y:S01]  /*ec20*/  @P4 LDG.E.LTC128B.U16 R23, desc[UR36][R10.64] ;  /* 0x000000240a174981 */ /* 0x000ea2000c1e1520 */
[----:B-1----:R-:W-:Y:S01]  /*ec30*/  IMAD.U32 R159, RZ, RZ, UR8 ;  /* 0x00000008ff9f7e24 */ /* 0x002fe2000f8e00ff */
[----:B------:R-:W-:Y:S01]  /*ec40*/  MOV R164, UR9 ;  /* 0x0000000900a47c02 */ /* 0x000fe20008000f00 */
[----:B------:R-:W-:Y:S01]  /*ec50*/  IMAD.U32 R161, RZ, RZ, UR8 ;  /* 0x00000008ffa17e24 */ /* 0x000fe2000f8e00ff */
[----:B------:R-:W-:Y:S01]  /*ec60*/  ISETP.GT.AND P2, PT, R0, 0x1, P0 ;  /* 0x000000010000780c */ /* 0x000fe20000744270 */
[----:B------:R-:W-:Y:S01]  /*ec70*/  IMAD.SHL.U32 R159, R159, 0x100, RZ ;  /* 0x000001009f9f7824 */ /* 0x000fe200078e00ff */
[----:B------:R-:W-:Y:S01]  /*ec80*/  BSSY B1, `(.L_x_282) ;  /* 0x0000011000017945 */ /* 0x000fe20003800000 */
[----:B0-----:R-:W-:Y:S01]  /*ec90*/  IMAD.WIDE.U32 R8, R167, R14, R18 ;  /* 0x0000000ea7087225 */ /* 0x001fe200078e0012 */
[----:B------:R-:W-:-:S04]  /*eca0*/  SHF.L.U64.HI R161, R161, 0x8, R164 ;  /* 0x00000008a1a17819 */ /* 0x000fc800000102a4 */
[----:B------:R-:W-:-:S03]  /*ecb0*/  IADD3 R9, R165, R9, RZ ;  /* 0x00000009a5097210 */ /* 0x000fc60007ffe0ff */
[----:B------:R-:W-:Y:S01]  /*ecc0*/  IMAD.WIDE.U32 R162, R22, UR43, R8 ;  /* 0x0000002b16a27c25 */ /* 0x000fe2000f8e0008 */
[----:B------:R-:W-:-:S03]  /*ecd0*/  IADD3 R8, P1, R159, R4, RZ ;  /* 0x000000049f087210 */ /* 0x000fc60007f3e0ff */
[----:B------:R-:W-:Y:S01]  /*ece0*/  IMAD.IADD R7, R157, 0x1, R163 ;  /* 0x000000019d077824 */ /* 0x000fe200078e02a3 */
[----:B------:R-:W-:Y:S02]  /*ecf0*/  IADD3.X R9, R161, R5, RZ, P1, !PT ;  /* 0x00000005a1097210 */ /* 0x000fe40000ffe4ff */
[----:B------:R-:W-:-:S04]  /*ed00*/  LEA R6, P3, R162, R12, 0x1 ;  /* 0x0000000ca2067211 */ /* 0x000fc800078608ff */
[----:B------:R-:W-:Y:S01]  /*ed10*/  LEA.HI.X R7, R162, R13, R7, 0x1, P3 ;  /* 0x0000000da2077211 */ /* 0x000fe200018f0c07 */
[----:B--2---:R-:W-:-:S05]  /*ed20*/  HADD2.F32 R3, -RZ, R23.H0_H0 ;  /* 0x20000017ff037230 */ /* 0x004fca0000004100 */
[----:B------:R-:W-:-:S04]  /*ed30*/  FMUL R3, R3, R16 ;  /* 0x0000001003037220 */ /* 0x000fc80000400000 */
[----:B------:R-:W-:-:S05]  /*ed40*/  FFMA R3, R24, R2, R3 ;  /* 0x0000000218037223 */ /* 0x000fca0000000003 */
[----:B------:R-:W-:-:S05]  /*ed50*/  F2FP.F16.F32.PACK_AB R3, RZ, R3 ;  /* 0x00000003ff03723e */ /* 0x000fca00000000ff */
[----:B------:R0:W-:Y:S01]  /*ed60*/  @P4 STG.E.U16 desc[UR36][R8.64], R3 ;  /* 0x0000000308004986 */ /* 0x0001e2000c101524 */
[----:B------:R-:W-:Y:S05]  /*ed70*/  @!P2 BRA `(.L_x_283) ;  /* 0x000000000004a947 */ /* 0x000fea0003800000 */
[----:B------:R1:W5:Y:S02]  /*ed80*/  LDG.E.LTC128B.U16 R23, desc[UR36][R6.64+0x2] ;  /* 0x0000022406177981 */ /* 0x000364000c1e1520 */
.L_x_283:
[----:B------:R-:W-:Y:S05]  /*ed90*/  BSYNC B1 ;  /* 0x0000000000017941 */ /* 0x000fea0003800000 */
.L_x_282:
[----:B0----5:R-:W-:Y:S01]  /*eda0*/  HADD2.F32 R3, -RZ, R23.H0_H0 ;  /* 0x20000017ff037230 */ /* 0x021fe20000004100 */
[----:B------:R-:W-:Y:S01]  /*edb0*/  ISETP.GT.AND P1, PT, R17, 0x88, PT ;  /* 0x000000881100780c */ /* 0x000fe20003f24270 */
[----:B------:R-:W-:Y:S01]  /*edc0*/  IMAD.WIDE.U32 R14, R167, R14, R154 ;  /* 0x0000000ea70e7225 */ /* 0x000fe200078e009a */
[----:B------:R-:W-:Y:S03]  /*edd0*/  BSSY B1, `(.L_x_284) ;  /* 0x0000010000017945 */ /* 0x000fe60003800000 */
[----:B------:R-:W-:Y:S01]  /*ede0*/  FMUL R10, R3, R16 ;  /* 0x00000010030a7220 */ /* 0x000fe20000400000 */
[----:B------:R-:W-:Y:S01]  /*edf0*/  ISETP.GT.AND P3, PT, R0, RZ, P1 ;  /* 0x000000ff0000720c */ /* 0x000fe20000f64270 */
[----:B------:R-:W-:Y:S01]  /*ee00*/  IMAD.IADD R165, R165, 0x1, R15 ;  /* 0x00000001a5a57824 */ /* 0x000fe200078e020f */
[----:B------:R-:W-:Y:S01]  /*ee10*/  IADD3 R152, P4, R152, R14, RZ ;  /* 0x0000000e98987210 */ /* 0x000fe20007f9e0ff */
[----:B------:R-:W-:Y:S01]  /*ee20*/  FFMA R10, R25, R2, R10 ;  /* 0x00000002190a7223 */ /* 0x000fe2000000000a */
[----:B------:R-:W-:-:S03]  /*ee30*/  IADD3 R14, P5, R18, R14, RZ ;  /* 0x0000000e120e7210 */ /* 0x000fc60007fbe0ff */
[----:B------:R-:W-:Y:S01]  /*ee40*/  IMAD.X R20, R165, 0x1, R21, P4 ;  /* 0x00000001a5147824 */ /* 0x000fe200020e0615 */
[----:B------:R-:W-:Y:S02]  /*ee50*/  F2FP.F16.F32.PACK_AB R3, RZ, R10 ;  /* 0x0000000aff03723e */ /* 0x000fe400000000ff */
[C---:B------:R-:W-:Y:S02]  /*ee60*/  LEA R10, P4, R152.reuse, R12, 0x1 ;  /* 0x0000000c980a7211 */ /* 0x040fe400078808ff */
[----:B------:R-:W-:Y:S02]  /*ee70*/  PRMT R17, R3, 0x7610, R17 ;  /* 0x0000761003117816 */ /* 0x000fe40000000011 */
[----:B------:R-:W-:Y:S02]  /*ee80*/  LEA.HI.X R11, R152, R13, R20, 0x1, P4 ;  /* 0x0000000d980b7211 */ /* 0x000fe400020f0c14 */
[----:B------:R-:W-:Y:S01]  /*ee90*/  PRMT R3, R23, 0x7610, R3 ;  /* 0x0000761017037816 */ /* 0x000fe20000000003 */
[----:B------:R0:W-:Y:S01]  /*eea0*/  @P2 STG.E.U16 desc[UR36][R8.64+0x2], R17 ;  /* 0x0000021108002986 */ /* 0x0001e2000c101524 */
[----:B------:R-:W-:Y:S05]  /*eeb0*/  @!P3 BRA `(.L_x_285) ;  /* 0x000000000004b947 */ /* 0x000fea0003800000 */
[----:B------:R2:W5:Y:S02]  /*eec0*/  LDG.E.LTC128B.U16 R3, desc[UR36][R10.64] ;  /* 0x000000240a037981 */ /* 0x000564000c1e1520 */
.L_x_285:
[----:B------:R-:W-:Y:S05]  /*eed0*/  BSYNC B1 ;  /* 0x0000000000017941 */ /* 0x000fea0003800000 */
.L_x_284:
[----:B--2--5:R-:W-:Y:S01]  /*eee0*/  HADD2.F32 R11, -RZ, R3.H0_H0 ;  /* 0x20000003ff0b7230 */ /* 0x024fe20000004100 */
[----:B------:R-:W-:Y:S01]  /*eef0*/  IADD3.X R15, R19, R165, RZ, P5, !PT ;  /* 0x000000a5130f7210 */ /* 0x000fe20002ffe4ff */
[----:B------:R-:W-:Y:S01]  /*ef00*/  BSSY B1, `(.L_x_286) ;  /* 0x000000e000017945 */ /* 0x000fe20003800000 */
[----:B------:R-:W-:Y:S02]  /*ef10*/  IADD3 R10, P2, R8, R158, RZ ;  /* 0x0000009e080a7210 */ /* 0x000fe40007f5e0ff */
[----:B------:R-:W-:Y:S01]  /*ef20*/  FMUL R11, R11, R16 ;  /* 0x000000100b0b7220 */ /* 0x000fe20000400000 */
[----:B------:R-:W-:Y:S01]  /*ef30*/  IMAD.WIDE.U32 R22, R22, UR43, R14 ;  /* 0x0000002b16167c25 */ /* 0x000fe2000f8e000e */
[----:B------:R-:W-:-:S03]  /*ef40*/  ISETP.GT.AND P5, PT, R0, 0x1, P1 ;  /* 0x000000010000780c */ /* 0x000fc60000fa4270 */
[----:B------:R-:W-:Y:S01]  /*ef50*/  FFMA R11, R26, R2, R11 ;  /* 0x000000021a0b7223 */ /* 0x000fe2000000000b */
[----:B------:R-:W-:Y:S01]  /*ef60*/  IMAD.IADD R157, R157, 0x1, R23 ;  /* 0x000000019d9d7824 */ /* 0x000fe200078e0217 */
[----:B------:R-:W-:-:S03]  /*ef70*/  LEA R12, P4, R22, R12, 0x1 ;  /* 0x0000000c160c7211 */ /* 0x000fc600078808ff */
[----:B------:R-:W-:Y:S01]  /*ef80*/  F2FP.F16.F32.PACK_AB R14, RZ, R11 ;  /* 0x0000000bff0e723e */ /* 0x000fe200000000ff */
[----:B------:R-:W-:Y:S01]  /*ef90*/  IMAD.X R11, R9, 0x1, R156, P2 ;  /* 0x00000001090b7824 */ /* 0x000fe200010e069c */
[----:B------:R-:W-:-:S04]  /*efa0*/  LEA.HI.X R13, R22, R13, R157, 0x1, P4 ;  /* 0x0000000d160d7211 */ /* 0x000fc800020f0c9d */
[----:B------:R2:W-:Y:S01]  /*efb0*/  @P3 STG.E.U16 desc[UR36][R10.64], R14 ;  /* 0x0000000e0a003986 */ /* 0x0005e2000c101524 */
[----:B------:R-:W-:Y:S05]  /*efc0*/  @!P5 BRA `(.L_x_287) ;  /* 0x000000000004d947 */ /* 0x000fea0003800000 */
[----:B------:R3:W5:Y:S02]  /*efd0*/  LDG.E.LTC128B.U16 R3, desc[UR36][R12.64+0x2] ;  /* 0x000002240c037981 */ /* 0x000764000c1e1520 */
.L_x_287:
[----:B------:R-:W-:Y:S05]  /*efe0*/  BSYNC B1 ;  /* 0x0000000000017941 */ /* 0x000fea0003800000 */
.L_x_286:
[----:B-----5:R-:W-:Y:S01]  /*eff0*/  HADD2.F32 R15, -RZ, R3.H0_H0 ;  /* 0x20000003ff0f7230 */ /* 0x020fe20000004100 */
[----:B------:R-:W-:Y:S01]  /*f000*/  ISETP.GT.AND P2, PT, R0, 0x8, P0 ;  /* 0x000000080000780c */ /* 0x000fe20000744270 */
[----:B------:R-:W-:Y:S03]  /*f010*/  BSSY B1, `(.L_x_288) ;  /* 0x0000007000017945 */ /* 0x000fe60003800000 */
[----:B--2---:R-:W-:-:S04]  /*f020*/  FMUL R14, R15, R16 ;  /* 0x000000100f0e7220 */ /* 0x004fc80000400000 */
[----:B------:R-:W-:-:S05]  /*f030*/  FFMA R14, R27, R2, R14 ;  /* 0x000000021b0e7223 */ /* 0x000fca000000000e */
[----:B------:R-:W-:-:S05]  /*f040*/  F2FP.F16.F32.PACK_AB R14, RZ, R14 ;  /* 0x0000000eff0e723e */ /* 0x000fca00000000ff */
[----:B------:R2:W-:Y:S01]  /*f050*/  @P5 STG.E.U16 desc[UR36][R10.64+0x2], R14 ;  /* 0x0000020e0a005986 */ /* 0x0005e2000c101524 */
[----:B------:R-:W-:Y:S05]  /*f060*/  @!P2 BRA `(.L_x_289) ;  /* 0x000000000004a947 */ /* 0x000fea0003800000 */
[----:B------:R4:W5:Y:S02]  /*f070*/  LDG.E.LTC128B.U16 R3, desc[UR36][R6.64+0x10] ;  /* 0x0000102406037981 */ /* 0x000964000c1e1520 */
.L_x_289:
[----:B------:R-:W-:Y:S05]  /*f080*/  BSYNC B1 ;  /* 0x0000000000017941 */ /* 0x000fea0003800000 */
.L_x_288:
[----:B--2--5:R-:W-:Y:S01]  /*f090*/  HADD2.F32 R11, -RZ, R3.H0_H0 ;  /* 0x20000003ff0b7230 */ /* 0x024fe20000004100 */
[----:B------:R-:W-:Y:S01]  /*f0a0*/  ISETP.GT.AND P3, PT, R0, 0x9, P0 ;  /* 0x000000090000780c */ /* 0x000fe20000764270 */
[----:B------:R-:W-:Y:S03]  /*f0b0*/  BSSY B1, `(.L_x_290) ;  /* 0x0000007000017945 */ /* 0x000fe60003800000 */
[----:B------:R-:W-:-:S04]  /*f0c0*/  FMUL R11, R11, R16 ;  /* 0x000000100b0b7220 */ /* 0x000fc80000400000 */
[----:B------:R-:W-:-:S05]  /*f0d0*/  FFMA R11, R28, R2, R11 ;  /* 0x000000021c0b7223 */ /* 0x000fca000000000b */
[----:B------:R-:W-:-:S05]  /*f0e0*/  F2FP.F16.F32.PACK_AB R11, RZ, R11 ;  /* 0x0000000bff0b723e */ /* 0x000fca00000000ff */
[----:B------:R2:W-:Y:S01]  /*f0f0*/  @P2 STG.E.U16 desc[UR36][R8.64+0x10], R11 ;  /* 0x0000100b08002986 */ /* 0x0005e2000c101524 */
[----:B------:R-:W-:Y:S05]  /*f100*/  @!P3 BRA `(.L_x_291) ;  /* 0x000000000004b947 */ /* 0x000fea0003800000 */
[----:B------:R0:W5:Y:S02]  /*f110*/  LDG.E.LTC128B.U16 R3, desc[UR36][R6.64+0x12] ;  /* 0x0000122406037981 */ /* 0x000164000c1e1520 */
.L_x_291:
[----:B------:R-:W-:Y:S05]  /*f120*/  BSYNC B1 ;  /* 0x0000000000017941 */ /* 0x000fea0003800000 */
.L_x_290:
        /* <DEDUP_REMOVED lines=9> */
.L_x_293:
[----:B------:R-:W-:Y:S05]  /*f1c0*/  BSYNC B1 ;  /* 0x0000000000017941 */ /* 0x000fea0003800000 */
.L_x_292:
[----:B-----5:R-:W-:Y:S01]  /*f1d0*/  HADD2.F32 R11, -RZ, R3.H0_H0 ;  /* 0x20000003ff0b7230 */ /* 0x020fe20000004100 */
[----:B--2---:R-:W-:Y:S01]  /*f1e0*/  IADD3 R10, P3, R158, R8, RZ ;  /* 0x000000089e0a7210 */ /* 0x004fe20007f7e0ff */
[----:B------:R-:W-:Y:S01]  /*f1f0*/  BSSY B1, `(.L_x_294) ;  /* 0x0000009000017945 */ /* 0x000fe20003800000 */
[----:B------:R-:W-:Y:S02]  /*f200*/  ISETP.GT.AND P2, PT, R0, 0x9, P1 ;  /* 0x000000090000780c */ /* 0x000fe40000f44270 */
[----:B------:R-:W-:-:S04]  /*f210*/  FMUL R11, R11, R16 ;  /* 0x000000100b0b7220 */ /* 0x000fc80000400000 */
[----:B------:R-:W-:-:S05]  /*f220*/  FFMA R11, R30, R2, R11 ;  /* 0x000000021e0b7223 */ /* 0x000fca000000000b */
[----:B------:R-:W-:Y:S02]  /*f230*/  F2FP.F16.F32.PACK_AB R14, RZ, R11 ;  /* 0x0000000bff0e723e */ /* 0x000fe400000000ff */
[----:B------:R-:W-:-:S05]  /*f240*/  IADD3.X R11, R156, R9, RZ, P3, !PT ;  /* 0x000000099c0b7210 */ /* 0x000fca0001ffe4ff */
[----:B------:R2:W-:Y:S01]  /*f250*/  @P4 STG.E.U16 desc[UR36][R10.64+0x10], R14 ;  /* 0x0000100e0a004986 */ /* 0x0005e2000c101524 */
[----:B------:R-:W-:Y:S05]  /*f260*/  @!P2 BRA `(.L_x_295) ;  /* 0x000000000004a947 */ /* 0x000fea0003800000 */
[----:B------:R0:W5:Y:S02]  /*f270*/  LDG.E.LTC128B.U16 R3, desc[UR36][R12.64+0x12] ;  /* 0x000012240c037981 */ /* 0x000164000c1e1520 */
.L_x_295:
[----:B------:R-:W-:Y:S05]  /*f280*/  BSYNC B1 ;  /* 0x0000000000017941 */ /* 0x000fea0003800000 */
.L_x_294:
[----:B--2--5:R-:W-:Y:S01]  /*f290*/  HADD2.F32 R11, -RZ, R3.H0_H0 ;  /* 0x20000003ff0b7230 */ /* 0x024fe20000004100 */
[----:B------:R-:W-:Y:S01]  /*f2a0*/  IADD3 R158, P3, P4, R158, R4, R159 ;  /* 0x000000049e9e7210 */ /* 0x000fe20007c7e09f */
[----:B------:R-:W-:Y:S01]  /*f2b0*/  BSSY B1, `(.L_x_296) ;  /* 0x0000009000017945 */ /* 0x000fe20003800000 */
[----:B------:R-:W-:Y:S02]  /*f2c0*/  ISETP.GT.AND P5, PT, R0, 0x10, P0 ;  /* 0x000000100000780c */ /* 0x000fe400007a4270 */
[----:B------:R-:W-:Y:S01]  /*f2d0*/  FMUL R10, R11, R16 ;  /* 0x000000100b0a7220 */ /* 0x000fe20000400000 */
[----:B------:R-:W-:-:S03]  /*f2e0*/  IADD3.X R159, R156, R5, R161, P3, P4 ;  /* 0x000000059c9f7210 */ /* 0x000fc60001fe84a1 */
[----:B------:R-:W-:-:S05]  /*f2f0*/  FFMA R10, R31, R2, R10 ;  /* 0x000000021f0a7223 */ /* 0x000fca000000000a */
[----:B------:R-:W-:-:S05]  /*f300*/  F2FP.F16.F32.PACK_AB R10, RZ, R10 ;  /* 0x0000000aff0a723e */ /* 0x000fca00000000ff */
[----:B------:R2:W-:Y:S01]  /*f310*/  @P2 STG.E.U16 desc[UR36][R158.64+0x12], R10 ;  /* 0x0000120a9e002986 */ /* 0x0005e2000c101524 */
[----:B------:R-:W-:Y:S05]  /*f320*/  @!P5 BRA `(.L_x_297) ;  /* 0x000000000004d947 */ /* 0x000fea0003800000 */
[----:B------:R0:W5:Y:S02]  /*f330*/  LDG.E.LTC128B.U16 R3, desc[UR36][R6.64+0x20] ;  /* 0x0000202406037981 */ /* 0x000164000c1e1520 */
.L_x_297:
[----:B------:R-:W-:Y:S05]  /*f340*/  BSYNC B1 ;  /* 0x0000000000017941 */ /* 0x000fea0003800000 */
.L_x_296:
[----:B-----5:R-:W-:Y:S01]  /*f350*/  HADD2.F32 R5, -RZ, R3.H0_H0 ;  /* 0x20000003ff057230 */ /* 0x020fe20000004100 */
        /* <DEDUP_REMOVED lines=8> */
.L_x_299:
[----:B------:R-:W-:Y:S05]  /*f3e0*/  BSYNC B1 ;  /* 0x0000000000017941 */ /* 0x000fea0003800000 */
.L_x_298:
[----:B0----5:R-:W-:Y:S01]  /*f3f0*/  HADD2.F32 R5, -RZ, R3.H0_H0 ;  /* 0x20000003ff057230 */ /* 0x021fe20000004100 */
        /* <DEDUP_REMOVED lines=8> */
.L_x_301:
[----:B------:R-:W-:Y:S05]  /*f480*/  BSYNC B1 ;  /* 0x0000000000017941 */ /* 0x000fea0003800000 */
.L_x_300:
[----:B-----5:R-:W-:Y:S01]  /*f490*/  HADD2.F32 R5, -RZ, R3.H0_H0 ;  /* 0x20000003ff057230 */ /* 0x020fe20000004100 */
[----:B------:R-:W-:Y:S01]  /*f4a0*/  ISETP.GT.AND P2, PT, R0, 0x11, P1 ;  /* 0x000000110000780c */ /* 0x000fe20000f44270 */
[----:B0-----:R-:W-:Y:S01]  /*f4b0*/  @P3 IMAD.MOV.U32 R4, RZ, RZ, R158 ;  /* 0x000000ffff043224 */ /* 0x001fe200078e009e */
[----:B------:R-:W-:Y:S02]  /*f4c0*/  BSSY B1, `(.L_x_302) ;  /* 0x0000009000017945 */ /* 0x000fe40003800000 */
[----:B------:R-:W-:-:S04]  /*f4d0*/  FMUL R5, R5, R16 ;  /* 0x0000001005057220 */ /* 0x000fc80000400000 */
[----:B------:R-:W-:-:S05]  /*f4e0*/  FFMA R5, R34, R2, R5 ;  /* 0x0000000222057223 */ /* 0x000fca0000000005 */
[----:B------:R-:W-:-:S04]  /*f4f0*/  F2FP.F16.F32.PACK_AB R5, RZ, R5 ;  /* 0x00000005ff05723e */ /* 0x000fc800000000ff */
[----:B--2---:R-:W-:Y:S01]  /*f500*/  PRMT R10, R5, 0x7610, R10 ;  /* 0x00007610050a7816 */ /* 0x004fe2000000000a */
[----:B------:R-:W-:-:S05]  /*f510*/  @P3 IMAD.MOV.U32 R5, RZ, RZ, R159 ;  /* 0x000000ffff053224 */ /* 0x000fca00078e009f */
[----:B------:R0:W-:Y:S01]  /*f520*/  @P3 STG.E.U16 desc[UR36][R4.64+0x20], R10 ;  /* 0x0000200a04003986 */ /* 0x0001e2000c101524 */
[----:B------:R-:W-:Y:S05]  /*f530*/  @!P2 BRA `(.L_x_303) ;  /* 0x000000000004a947 */ /* 0x000fea0003800000 */
[----:B------:R2:W5:Y:S02]  /*f540*/  LDG.E.LTC128B.U16 R3, desc[UR36][R12.64+0x22] ;  /* 0x000022240c037981 */ /* 0x000564000c1e1520 */
.L_x_303:
[----:B------:R-:W-:Y:S05]  /*f550*/  BSYNC B1 ;  /* 0x0000000000017941 */ /* 0x000fea0003800000 */
.L_x_302:
[----:B0----5:R-:W-:Y:S01]  /*f560*/  HADD2.F32 R5, -RZ, R3.H0_H0 ;  /* 0x20000003ff057230 */ /* 0x021fe20000004100 */
[----:B------:R-:W-:Y:S01]  /*f570*/  ISETP.GT.AND P3, PT, R0, 0x18, P0 ;  /* 0x000000180000780c */ /* 0x000fe20000764270 */
[----:B------:R-:W-:Y:S03]  /*f580*/  BSSY B1, `(.L_x_304) ;  /* 0x000000a000017945 */ /* 0x000fe60003800000 */
[----:B------:R-:W-:Y:S01]  /*f590*/  FMUL R4, R5, R16 ;  /* 0x0000001005047220 */ /* 0x000fe20000400000 */
[----:B------:R-:W-:-:S03]  /*f5a0*/  @P2 IMAD.MOV.U32 R5, RZ, RZ, R159 ;  /* 0x000000ffff052224 */ /* 0x000fc600078e009f */
[----:B------:R-:W-:-:S05]  /*f5b0*/  FFMA R4, R35, R2, R4 ;  /* 0x0000000223047223 */ /* 0x000fca0000000004 */
[----:B------:R-:W-:-:S04]  /*f5c0*/  F2FP.F16.F32.PACK_AB R4, RZ, R4 ;  /* 0x00000004ff04723e */ /* 0x000fc800000000ff */
[----:B------:R-:W-:Y:S02]  /*f5d0*/  PRMT R10, R4, 0x7610, R10 ;  /* 0x00007610040a7816 */ /* 0x000fe4000000000a */
[----:B------:R-:W-:-:S05]  /*f5e0*/  @P2 MOV R4, R158 ;  /* 0x0000009e00042202 */ /* 0x000fca0000000f00 */
[----:B------:R0:W-:Y:S01]  /*f5f0*/  @P2 STG.E.U16 desc[UR36][R4.64+0x22], R10 ;  /* 0x0000220a04002986 */ /* 0x0001e2000c101524 */
[----:B------:R-:W-:Y:S05]  /*f600*/  @!P3 BRA `(.L_x_305) ;  /* 0x000000000004b947 */ /* 0x000fea0003800000 */
[----:B------:R0:W5:Y:S02]  /*f610*/  LDG.E.LTC128B.U16 R3, desc[UR36][R6.64+0x30] ;  /* 0x0000302406037981 */ /* 0x000164000c1e1520 */
.L_x_305:
[----:B------:R-:W-:Y:S05]  /*f620*/  BSYNC B1 ;  /* 0x0000000000017941 */ /* 0x000fea0003800000 */
.L_x_304:
        /* <DEDUP_REMOVED lines=9> */
.L_x_307:
[----:B------:R-:W-:Y:S05]  /*f6c0*/  BSYNC B1 ;  /* 0x0000000000017941 */ /* 0x000fea0003800000 */
.L_x_306:
        /* <DEDUP_REMOVED lines=9> */
.L_x_309:
[----:B------:R-:W-:Y:S05]  /*f760*/  BSYNC B1 ;  /* 0x0000000000017941 */ /* 0x000fea0003800000 */
.L_x_308:
[----:B-----5:R-:W-:Y:S01]  /*f770*/  HADD2.F32 R5, -RZ, R3.H0_H0 ;  /* 0x20000003ff057230 */ /* 0x020fe20000004100 */
[----:B------:R-:W-:Y:S01]  /*f780*/  ISETP.GT.AND P2, PT, R0, 0x19, P1 ;  /* 0x000000190000780c */ /* 0x000fe20000f44270 */
[----:B0-----:R-:W-:Y:S01]  /*f790*/  @P3 IMAD.MOV.U32 R4, RZ, RZ, R158 ;  /* 0x000000ffff043224 */ /* 0x001fe200078e009e */
[----:B------:R-:W-:Y:S02]  /*f7a0*/  BSSY B1, `(.L_x_310) ;  /* 0x0000009000017945 */ /* 0x000fe40003800000 */
[----:B------:R-:W-:-:S04]  /*f7b0*/  FMUL R5, R5, R16 ;  /* 0x0000001005057220 */ /* 0x000fc80000400000 */
[----:B------:R-:W-:-:S05]  /*f7c0*/  FFMA R5, R38, R2, R5 ;  /* 0x0000000226057223 */ /* 0x000fca0000000005 */
[----:B------:R-:W-:-:S04]  /*f7d0*/  F2FP.F16.F32.PACK_AB R5, RZ, R5 ;  /* 0x00000005ff05723e */ /* 0x000fc800000000ff */
[----:B------:R-:W-:Y:S02]  /*f7e0*/  PRMT R10, R5, 0x7610, R10 ;  /* 0x00007610050a7816 */ /* 0x000fe4000000000a */
[----:B------:R-:W-:-:S05]  /*f7f0*/  @P3 MOV R5, R159 ;  /* 0x0000009f00053202 */ /* 0x000fca0000000f00 */
[----:B------:R0:W-:Y:S01]  /*f800*/  @P3 STG.E.U16 desc[UR36][R4.64+0x30], R10 ;  /* 0x0000300a04003986 */ /* 0x0001e2000c101524 */
[----:B------:R-:W-:Y:S05]  /*f810*/  @!P2 BRA `(.L_x_311) ;  /* 0x000000000004a947 */ /* 0x000fea0003800000 */
[----:B------:R0:W5:Y:S02]  /*f820*/  LDG.E.LTC128B.U16 R3, desc[UR36][R12.64+0x32] ;  /* 0x000032240c037981 */ /* 0x000164000c1e1520 */
.L_x_311:
[----:B------:R-:W-:Y:S05]  /*f830*/  BSYNC B1 ;  /* 0x0000000000017941 */ /* 0x000fea0003800000 */
.L_x_310:
[----:B0----5:R-:W-:Y:S01]  /*f840*/  HADD2.F32 R5, -RZ, R3.H0_H0 ;  /* 0x20000003ff057230 */ /* 0x021fe20000004100 */
[----:B------:R-:W-:Y:S01]  /*f850*/  ISETP.GT.AND P3, PT, R0, 0x20, P0 ;  /* 0x000000200000780c */ /* 0x000fe20000764270 */
[----:B------:R-:W-:Y:S03]  /*f860*/  BSSY B1, `(.L_x_312) ;  /* 0x000000a000017945 */ /* 0x000fe60003800000 */
[----:B------:R-:W-:Y:S01]  /*f870*/  FMUL R4, R5, R16 ;  /* 0x0000001005047220 */ /* 0x000fe20000400000 */
[----:B------:R-:W-:-:S03]  /*f880*/  @P2 IMAD.MOV.U32 R5, RZ, RZ, R159 ;  /* 0x000000ffff052224 */ /* 0x000fc600078e009f */
[----:B------:R-:W-:-:S05]  /*f890*/  FFMA R4, R39, R2, R4 ;  /* 0x0000000227047223 */ /* 0x000fca0000000004 */
[----:B------:R-:W-:-:S04]  /*f8a0*/  F2FP.F16.F32.PACK_AB R4, RZ, R4 ;  /* 0x00000004ff04723e */ /* 0x000fc800000000ff */
[----:B------:R-:W-:Y:S01]  /*f8b0*/  PRMT R10, R4, 0x7610, R10 ;  /* 0x00007610040a7816 */ /* 0x000fe2000000000a */
[----:B------:R-:W-:-:S05]  /*f8c0*/  @P2 IMAD.MOV.U32 R4, RZ, RZ, R158 ;  /* 0x000000ffff042224 */ /* 0x000fca00078e009e */
[----:B------:R0:W-:Y:S01]  /*f8d0*/  @P2 STG.E.U16 desc[UR36][R4.64+0x32], R10 ;  /* 0x0000320a04002986 */ /* 0x0001e2000c101524 */
[----:B------:R-:W-:Y:S05]  /*f8e0*/  @!P3 BRA `(.L_x_313) ;  /* 0x000000000004b947 */ /* 0x000fea0003800000 */
[----:B------:R0:W5:Y:S02]  /*f8f0*/  LDG.E.LTC128B.U16 R3, desc[UR36][R6.64+0x40] ;  /* 0x0000402406037981 */ /* 0x000164000c1e1520 */
.L_x_313:
[----:B------:R-:W-:Y:S05]  /*f900*/  BSYNC B1 ;  /* 0x0000000000017941 */ /* 0x000fea0003800000 */
.L_x_312:
        /* <DEDUP_REMOVED lines=9> */
.L_x_315:
[----:B------:R-:W-:Y:S05]  /*f9a0*/  BSYNC B1 ;  /* 0x0000000000017941 */ /* 0x000fea0003800000 */
.L_x_314:
        /* <DEDUP_REMOVED lines=9> */
.L_x_317:
[----:B------:R-:W-:Y:S05]  /*fa40*/  BSYNC B1 ;  /* 0x0000000000017941 */ /* 0x000fea0003800000 */
.L_x_316:
[----:B-----5:R-:W-:Y:S01]  /*fa50*/  HADD2.F32 R5, -RZ, R3.H0_H0 ;  /* 0x20000003ff057230 */ /* 0x020fe20000004100 */
[----:B0-----:R-:W-:Y:S01]  /*fa60*/  @P3 MOV R4, R158 ;  /* 0x0000009e00043202 */ /* 0x001fe20000000f00 */
[----:B------:R-:W-:Y:S01]  /*fa70*/  BSSY B1, `(.L_x_318) ;  /* 0x000000a000017945 */ /* 0x000fe20003800000 */
[----:B------:R-:W-:Y:S02]  /*fa80*/  ISETP.GT.AND P2, PT, R0, 0x21, P1 ;  /* 0x000000210000780c */ /* 0x000fe40000f44270 */
[----:B------:R-:W-:-:S04]  /*fa90*/  FMUL R5, R5, R16 ;  /* 0x0000001005057220 */ /* 0x000fc80000400000 */
[----:B------:R-:W-:-:S05]  /*faa0*/  FFMA R5, R42, R2, R5 ;  /* 0x000000022a057223 */ /* 0x000fca0000000005 */
[----:B------:R-:W-:-:S04]  /*fab0*/  F2FP.F16.F32.PACK_AB R5, RZ, R5 ;  /* 0x00000005ff05723e */ /* 0x000fc800000000ff */
[----:B------:R-:W-:Y:S01]  /*fac0*/  PRMT R10, R5, 0x7610, R10 ;  /* 0x00007610050a7816 */ /* 0x000fe2000000000a */
[----:B------:R-:W-:-:S05]  /*fad0*/  @P3 IMAD.MOV.U32 R5, RZ, RZ, R159 ;  /* 0x000000ffff053224 */ /* 0x000fca00078e009f */
[----:B------:R0:W-:Y:S01]  /*fae0*/  @P3 STG.E.U16 desc[UR36][R4.64+0x40], R10 ;  /* 0x0000400a04003986 */ /* 0x0001e2000c101524 */
[----:B------:R-:W-:Y:S05]  /*faf0*/  @!P2 BRA `(.L_x_319) ;  /* 0x000000000004a947 */ /* 0x000fea0003800000 */
[----:B------:R0:W5:Y:S02]  /*fb00*/  LDG.E.LTC128B.U16 R3, desc[UR36][R12.64+0x42] ;  /* 0x000042240c037981 */ /* 0x000164000c1e1520 */
.L_x_319:
[----:B------:R-:W-:Y:S05]  /*fb10*/  BSYNC B1 ;  /* 0x0000000000017941 */ /* 0x000fea0003800000 */
.L_x_318:
[----:B0----5:R-:W-:Y:S01]  /*fb20*/  HADD2.F32 R5, -RZ, R3.H0_H0 ;  /* 0x20000003ff057230 */ /* 0x021fe20000004100 */
[----:B------:R-:W-:Y:S01]  /*fb30*/  ISETP.GT.AND P3, PT, R0, 0x28, P0 ;  /* 0x000000280000780c */ /* 0x000fe20000764270 */
[----:B------:R-:W-:Y:S03]  /*fb40*/  BSSY B1, `(.L_x_320) ;  /* 0x000000a000017945 */ /* 0x000fe60003800000 */
[----:B------:R-:W-:Y:S01]  /*fb50*/  FMUL R4, R5, R16 ;  /* 0x0000001005047220 */ /* 0x000fe20000400000 */
[----:B------:R-:W-:-:S03]  /*fb60*/  @P2 MOV R5, R159 ;  /* 0x0000009f00052202 */ /* 0x000fc60000000f00 */
[----:B------:R-:W-:-:S05]  /*fb70*/  FFMA R4, R43, R2, R4 ;  /* 0x000000022b047223 */ /* 0x000fca0000000004 */
[----:B------:R-:W-:-:S04]  /*fb80*/  F2FP.F16.F32.PACK_AB R4, RZ, R4 ;  /* 0x00000004ff04723e */ /* 0x000fc800000000ff */
[----:B------:R-:W-:Y:S01]  /*fb90*/  PRMT R10, R4, 0x7610, R10 ;  /* 0x00007610040a7816 */ /* 0x000fe2000000000a */
[----:B------:R-:W-:-:S05]  /*fba0*/  @P2 IMAD.MOV.U32 R4, RZ, RZ, R158 ;  /* 0x000000ffff042224 */ /* 0x000fca00078e009e */
[----:B------:R0:W-:Y:S01]  /*fbb0*/  @P2 STG.E.U16 desc[UR36][R4.64+0x42], R10 ;  /* 0x0000420a04002986 */ /* 0x0001e2000c101524 */
[----:B------:R-:W-:Y:S05]  /*fbc0*/  @!P3 BRA `(.L_x_321) ;  /* 0x000000000004b947 */ /* 0x000fea0003800000 */
[----:B------:R0:W5:Y:S02]  /*fbd0*/  LDG.E.LTC128B.U16 R3, desc[UR36][R6.64+0x50] ;  /* 0x0000502406037981 */ /* 0x000164000c1e1520 */
.L_x_321:
[----:B------:R-:W-:Y:S05]  /*fbe0*/  BSYNC B1 ;  /* 0x0000000000017941 */ /* 0x000fea0003800000 */
.L_x_320:
        /* <DEDUP_REMOVED lines=9> */
.L_x_323:
[----:B------:R-:W-:Y:S05]  /*fc80*/  BSYNC B1 ;  /* 0x0000000000017941 */ /* 0x000fea0003800000 */
.L_x_322:
        /* <DEDUP_REMOVED lines=9> */
.L_x_325:
[----:B------:R-:W-:Y:S05]  /*fd20*/  BSYNC B1 ;  /* 0x0000000000017941 */ /* 0x000fea0003800000 */
.L_x_324:
[----:B-----5:R-:W-:Y:S01]  /*fd30*/  HADD2.F32 R5, -RZ, R3.H0_H0 ;  /* 0x20000003ff057230 */ /* 0x020fe20000004100 */
[----:B------:R-:W-:Y:S01]  /*fd40*/  ISETP.GT.AND P2, PT, R0, 0x29, P1 ;  /* 0x000000290000780c */ /* 0x000fe20000f44270 */
[----:B0-----:R-:W-:Y:S01]  /*fd50*/  @P3 IMAD.MOV.U32 R4, RZ, RZ, R158 ;  /* 0x000000ffff043224 */ /* 0x001fe200078e009e */
[----:B------:R-:W-:Y:S02]  /*fd60*/  BSSY B1, `(.L_x_326) ;  /* 0x0000009000017945 */ /* 0x000fe40003800000 */
        /* <DEDUP_REMOVED lines=8> */
.L_x_327:
[----:B------:R-:W-:Y:S05]  /*fdf0*/  BSYNC B1 ;  /* 0x0000000000017941 */ /* 0x000fea0003800000 */
.L_x_326:
        /* <DEDUP_REMOVED lines=12> */
.L_x_329:
[----:B------:R-:W-:Y:S05]  /*fec0*/  BSYNC B1 ;  /* 0x0000000000017941 */ /* 0x000fea0003800000 */
.L_x_328:
        /* <DEDUP_REMOVED lines=9> */
.L_x_331:
[----:B------:R-:W-:Y:S05]  /*ff60*/  BSYNC B1 ;  /* 0x0000000000017941 */ /* 0x000fea0003800000 */
.L_x_330:
        /* <DEDUP_REMOVED lines=9> */
.L_x_333:
[----:B------:R-:W-:Y:S05]  /*10000*/  BSYNC B1 ;  /* 0x0000000000017941 */ /* 0x000fea0003800000 */
.L_x_332:
        /* <DEDUP_REMOVED lines=12> */
.L_x_335:
[----:B------:R-:W-:Y:S05]  /*100d0*/  BSYNC B1 ;  /* 0x0000000000017941 */ /* 0x000fea0003800000 */
.L_x_334:
        /* <DEDUP_REMOVED lines=12> */
.L_x_337:
[----:B------:R-:W-:Y:S05]  /*101a0*/  BSYNC B1 ;  /* 0x0000000000017941 */ /* 0x000fea0003800000 */
.L_x_336:
        /* <DEDUP_REMOVED lines=9> */
.L_x_339:
[----:B------:R-:W-:Y:S05]  /*10240*/  BSYNC B1 ;  /* 0x0000000000017941 */ /* 0x000fea0003800000 */
.L_x_338:
        /* <DEDUP_REMOVED lines=9> */
.L_x_341:
[----:B------:R-:W-:Y:S05]  /*102e0*/  BSYNC B1 ;  /* 0x0000000000017941 */ /* 0x000fea0003800000 */
.L_x_340:
        /* <DEDUP_REMOVED lines=12> */
.L_x_343:
[----:B------:R-:W-:Y:S05]  /*103b0*/  BSYNC B1 ;  /* 0x0000000000017941 */ /* 0x000fea0003800000 */
.L_x_342:
        /* <DEDUP_REMOVED lines=12> */
.L_x_345:
[----:B------:R-:W-:Y:S05]  /*10480*/  BSYNC B1 ;  /* 0x0000000000017941 */ /* 0x000fea0003800000 */
.L_x_344:
        /* <DEDUP_REMOVED lines=9> */
.L_x_347:
[----:B------:R-:W-:Y:S05]  /*10520*/  BSYNC B1 ;  /* 0x0000000000017941 */ /* 0x000fea0003800000 */
.L_x_346:
        /* <DEDUP_REMOVED lines=9> */
.L_x_349:
[----:B------:R-:W-:Y:S05]  /*105c0*/  BSYNC B1 ;  /* 0x0000000000017941 */ /* 0x000fea0003800000 */
.L_x_348:
        /* <DEDUP_REMOVED lines=12> */
.L_x_351:
[----:B------:R-:W-:Y:S05]  /*10690*/  BSYNC B1 ;  /* 0x0000000000017941 */ /* 0x000fea0003800000 */
.L_x_350:
        /* <DEDUP_REMOVED lines=12> */
.L_x_353:
[----:B------:R-:W-:Y:S05]  /*10760*/  BSYNC B1 ;  /* 0x0000000000017941 */ /* 0x000fea0003800000 */
.L_x_352:
        /* <DEDUP_REMOVED lines=9> */
.L_x_355:
[----:B------:R-:W-:Y:S05]  /*10800*/  BSYNC B1 ;  /* 0x0000000000017941 */ /* 0x000fea0003800000 */
.L_x_354:
        /* <DEDUP_REMOVED lines=9> */
.L_x_357:
[----:B------:R-:W-:Y:S05]  /*108a0*/  BSYNC B1 ;  /* 0x0000000000017941 */ /* 0x000fea0003800000 */
.L_x_356:
        /* <DEDUP_REMOVED lines=12> */
.L_x_359:
[----:B------:R-:W-:Y:S05]  /*10970*/  BSYNC B1 ;  /* 0x0000000000017941 */ /* 0x000fea0003800000 */
.L_x_358:
        /* <DEDUP_REMOVED lines=12> */
.L_x_361:
[----:B------:R-:W-:Y:S05]  /*10a40*/  BSYNC B1 ;  /* 0x0000000000017941 */ /* 0x000fea0003800000 */
.L_x_360:
        /* <DEDUP_REMOVED lines=9> */
.L_x_363:
[----:B------:R-:W-:Y:S05]  /*10ae0*/  BSYNC B1 ;  /* 0x0000000000017941 */ /* 0x000fea0003800000 */
.L_x_362:
        /* <DEDUP_REMOVED lines=9> */
.L_x_365:
[----:B------:R-:W-:Y:S05]  /*10b80*/  BSYNC B1 ;  /* 0x0000000000017941 */ /* 0x000fea0003800000 */
.L_x_364:
        /* <DEDUP_REMOVED lines=12> */
.L_x_367:
[----:B------:R-:W-:Y:S05]  /*10c50*/  BSYNC B1 ;  /* 0x0000000000017941 */ /* 0x000fea0003800000 */
.L_x_366:
        /* <DEDUP_REMOVED lines=12> */
.L_x_369:
[----:B------:R-:W-:Y:S05]  /*10d20*/  BSYNC B1 ;  /* 0x0000000000017941 */ /* 0x000fea0003800000 */
.L_x_368:
        /* <DEDUP_REMOVED lines=9> */
.L_x_371:
[----:B------:R-:W-:Y:S05]  /*10dc0*/  BSYNC B1 ;  /* 0x0000000000017941 */ /* 0x000fea0003800000 */
.L_x_370:
        /* <DEDUP_REMOVED lines=9> */
.L_x_373:
[----:B------:R-:W-:Y:S05]  /*10e60*/  BSYNC B1 ;  /* 0x0000000000017941 */ /* 0x000fea0003800000 */
.L_x_372:
        /* <DEDUP_REMOVED lines=12> */
.L_x_375:
[----:B------:R-:W-:Y:S05]  /*10f30*/  BSYNC B1 ;  /* 0x0000000000017941 */ /* 0x000fea0003800000 */
.L_x_374:
        /* <DEDUP_REMOVED lines=12> */
.L_x_377:
[----:B------:R-:W-:Y:S05]  /*11000*/  BSYNC B1 ;  /* 0x0000000000017941 */ /* 0x000fea0003800000 */
.L_x_376:
        /* <DEDUP_REMOVED lines=9> */
.L_x_379:
[----:B------:R-:W-:Y:S05]  /*110a0*/  BSYNC B1 ;  /* 0x0000000000017941 */ /* 0x000fea0003800000 */
.L_x_378:
        /* <DEDUP_REMOVED lines=9> */
.L_x_381:
[----:B------:R-:W-:Y:S05]  /*11140*/  BSYNC B1 ;  /* 0x0000000000017941 */ /* 0x000fea0003800000 */
.L_x_380:
        /* <DEDUP_REMOVED lines=12> */
.L_x_383:
[----:B------:R-:W-:Y:S05]  /*11210*/  BSYNC B1 ;  /* 0x0000000000017941 */ /* 0x000fea0003800000 */
.L_x_382:
        /* <DEDUP_REMOVED lines=12> */
.L_x_385:
[----:B------:R-:W-:Y:S05]  /*112e0*/  BSYNC B1 ;  /* 0x0000000000017941 */ /* 0x000fea0003800000 */
.L_x_384:
        /* <DEDUP_REMOVED lines=9> */
.L_x_387:
[----:B------:R-:W-:Y:S05]  /*11380*/  BSYNC B1 ;  /* 0x0000000000017941 */ /* 0x000fea0003800000 */
.L_x_386:
        /* <DEDUP_REMOVED lines=9> */
.L_x_389:
[----:B------:R-:W-:Y:S05]  /*11420*/  BSYNC B1 ;  /* 0x0000000000017941 */ /* 0x000fea0003800000 */
.L_x_388:
        /* <DEDUP_REMOVED lines=12> */
.L_x_391:
[----:B------:R-:W-:Y:S05]  /*114f0*/  BSYNC B1 ;  /* 0x0000000000017941 */ /* 0x000fea0003800000 */
.L_x_390:
        /* <DEDUP_REMOVED lines=12> */
.L_x_393:
[----:B------:R-:W-:Y:S05]  /*115c0*/  BSYNC B1 ;  /* 0x0000000000017941 */ /* 0x000fea0003800000 */
.L_x_392:
        /* <DEDUP_REMOVED lines=9> */
.L_x_395:
[----:B------:R-:W-:Y:S05]  /*11660*/  BSYNC B1 ;  /* 0x0000000000017941 */ /* 0x000fea0003800000 */
.L_x_394:
        /* <DEDUP_REMOVED lines=9> */
.L_x_397:
[----:B------:R-:W-:Y:S05]  /*11700*/  BSYNC B1 ;  /* 0x0000000000017941 */ /* 0x000fea0003800000 */
.L_x_396:
        /* <DEDUP_REMOVED lines=12> */
.L_x_399:
[----:B------:R-:W-:Y:S05]  /*117d0*/  BSYNC B1 ;  /* 0x0000000000017941 */ /* 0x000fea0003800000 */
.L_x_398:
        /* <DEDUP_REMOVED lines=12> */
.L_x_401:
[----:B------:R-:W-:Y:S05]  /*118a0*/  BSYNC B1 ;  /* 0x0000000000017941 */ /* 0x000fea0003800000 */
.L_x_400:
        /* <DEDUP_REMOVED lines=9> */
.L_x_403:
[----:B------:R-:W-:Y:S05]  /*11940*/  BSYNC B1 ;  /* 0x0000000000017941 */ /* 0x000fea0003800000 */
.L_x_402:
        /* <DEDUP_REMOVED lines=9> */
.L_x_405:
[----:B------:R-:W-:Y:S05]  /*119e0*/  BSYNC B1 ;  /* 0x0000000000017941 */ /* 0x000fea0003800000 */
.L_x_404:
        /* <DEDUP_REMOVED lines=12> */
.L_x_407:
[----:B------:R-:W-:Y:S05]  /*11ab0*/  BSYNC B1 ;  /* 0x0000000000017941 */ /* 0x000fea0003800000 */
.L_x_406:
        /* <DEDUP_REMOVED lines=12> */
.L_x_409:
[----:B------:R-:W-:Y:S05]  /*11b80*/  BSYNC B1 ;  /* 0x0000000000017941 */ /* 0x000fea0003800000 */
.L_x_408:
        /* <DEDUP_REMOVED lines=9> */
.L_x_411:
[----:B------:R-:W-:Y:S05]  /*11c20*/  BSYNC B1 ;  /* 0x0000000000017941 */ /* 0x000fea0003800000 */
.L_x_410:
        /* <DEDUP_REMOVED lines=9> */
.L_x_413:
[----:B------:R-:W-:Y:S05]  /*11cc0*/  BSYNC B1 ;  /* 0x0000000000017941 */ /* 0x000fea0003800000 */
.L_x_412:
        /* <DEDUP_REMOVED lines=12> */
.L_x_415:
[----:B------:R-:W-:Y:S05]  /*11d90*/  BSYNC B1 ;  /* 0x0000000000017941 */ /* 0x000fea0003800000 */
.L_x_414:
        /* <DEDUP_REMOVED lines=12> */
.L_x_417:
[----:B------:R-:W-:Y:S05]  /*11e60*/  BSYNC B1 ;  /* 0x0000000000017941 */ /* 0x000fea0003800000 */
.L_x_416:
        /* <DEDUP_REMOVED lines=9> */
.L_x_419:
[----:B------:R-:W-:Y:S05]  /*11f00*/  BSYNC B1 ;  /* 0x0000000000017941 */ /* 0x000fea0003800000 */
.L_x_418:
        /* <DEDUP_REMOVED lines=9> */
.L_x_421:
[----:B------:R-:W-:Y:S05]  /*11fa0*/  BSYNC B1 ;  /* 0x0000000000017941 */ /* 0x000fea0003800000 */
.L_x_420:
        /* <DEDUP_REMOVED lines=12> */
.L_x_423:
[----:B------:R-:W-:Y:S05]  /*12070*/  BSYNC B1 ;  /* 0x0000000000017941 */ /* 0x000fea0003800000 */
.L_x_422:
        /* <DEDUP_REMOVED lines=12> */
.L_x_425:
[----:B------:R-:W-:Y:S05]  /*12140*/  BSYNC B1 ;  /* 0x0000000000017941 */ /* 0x000fea0003800000 */
.L_x_424:
        /* <DEDUP_REMOVED lines=9> */
.L_x_427:
[----:B------:R-:W-:Y:S05]  /*121e0*/  BSYNC B1 ;  /* 0x0000000000017941 */ /* 0x000fea0003800000 */
.L_x_426:
        /* <DEDUP_REMOVED lines=9> */
.L_x_429:
[----:B------:R-:W-:Y:S05]  /*12280*/  BSYNC B1 ;  /* 0x0000000000017941 */ /* 0x000fea0003800000 */
.L_x_428:
        /* <DEDUP_REMOVED lines=12> */
.L_x_431:
[----:B------:R-:W-:Y:S05]  /*12350*/  BSYNC B1 ;  /* 0x0000000000017941 */ /* 0x000fea0003800000 */
.L_x_430:
        /* <DEDUP_REMOVED lines=12> */
.L_x_433:
[----:B------:R-:W-:Y:S05]  /*12420*/  BSYNC B1 ;  /* 0x0000000000017941 */ /* 0x000fea0003800000 */
.L_x_432:
        /* <DEDUP_REMOVED lines=9> */
.L_x_435:
[----:B------:R-:W-:Y:S05]  /*124c0*/  BSYNC B1 ;  /* 0x0000000000017941 */ /* 0x000fea0003800000 */
.L_x_434:
        /* <DEDUP_REMOVED lines=9> */
.L_x_437:
[----:B------:R-:W-:Y:S05]  /*12560*/  BSYNC B1 ;  /* 0x0000000000017941 */ /* 0x000fea0003800000 */
.L_x_436:
        /* <DEDUP_REMOVED lines=12> */
.L_x_439:
[----:B------:R-:W-:Y:S05]  /*12630*/  BSYNC B1 ;  /* 0x0000000000017941 */ /* 0x000fea0003800000 */
.L_x_438:
        /* <DEDUP_REMOVED lines=12> */
.L_x_441:
[----:B------:R-:W-:Y:S05]  /*12700*/  BSYNC B1 ;  /* 0x0000000000017941 */ /* 0x000fea0003800000 */
.L_x_440:
        /* <DEDUP_REMOVED lines=9> */
.L_x_443:
[----:B------:R-:W-:Y:S05]  /*127a0*/  BSYNC B1 ;  /* 0x0000000000017941 */ /* 0x000fea0003800000 */
.L_x_442:
        /* <DEDUP_REMOVED lines=9> */
.L_x_445:
[----:B------:R-:W-:Y:S05]  /*12840*/  BSYNC B1 ;  /* 0x0000000000017941 */ /* 0x000fea0003800000 */
.L_x_444:
        /* <DEDUP_REMOVED lines=12> */
.L_x_447:
[----:B------:R-:W-:Y:S05]  /*12910*/  BSYNC B1 ;  /* 0x0000000000017941 */ /* 0x000fea0003800000 */
.L_x_446:
        /* <DEDUP_REMOVED lines=12> */
.L_x_449:
[----:B------:R-:W-:Y:S05]  /*129e0*/  BSYNC B1 ;  /* 0x0000000000017941 */ /* 0x000fea0003800000 */
.L_x_448:
        /* <DEDUP_REMOVED lines=9> */
.L_x_451:
[----:B------:R-:W-:Y:S05]  /*12a80*/  BSYNC B1 ;  /* 0x0000000000017941 */ /* 0x000fea0003800000 */
.L_x_450:
        /* <DEDUP_REMOVED lines=9> */
.L_x_453:
[----:B------:R-:W-:Y:S05]  /*12b20*/  BSYNC B1 ;  /* 0x0000000000017941 */ /* 0x000fea0003800000 */
.L_x_452:
        /* <DEDUP_REMOVED lines=12> */
.L_x_455:
[----:B------:R-:W-:Y:S05]  /*12bf0*/  BSYNC B1 ;  /* 0x0000000000017941 */ /* 0x000fea0003800000 */
.L_x_454:
        /* <DEDUP_REMOVED lines=12> */
.L_x_457:
[----:B------:R-:W-:Y:S05]  /*12cc0*/  BSYNC B1 ;  /* 0x0000000000017941 */ /* 0x000fea0003800000 */
.L_x_456:
        /* <DEDUP_REMOVED lines=9> */
.L_x_459:
[----:B------:R-:W-:Y:S05]  /*12d60*/  BSYNC B1 ;  /* 0x0000000000017941 */ /* 0x000fea0003800000 */
.L_x_458:
        /* <DEDUP_REMOVED lines=9> */
.L_x_461:
[----:B------:R-:W-:Y:S05]  /*12e00*/  BSYNC B1 ;  /* 0x0000000000017941 */ /* 0x000fea0003800000 */
.L_x_460:
        /* <DEDUP_REMOVED lines=12> */
.L_x_463:
[----:B------:R-:W-:Y:S05]  /*12ed0*/  BSYNC B1 ;  /* 0x0000000000017941 */ /* 0x000fea0003800000 */
.L_x_462:
        /* <DEDUP_REMOVED lines=12> */
.L_x_465:
[----:B------:R-:W-:Y:S05]  /*12fa0*/  BSYNC B1 ;  /* 0x0000000000017941 */ /* 0x000fea0003800000 */
.L_x_464:
        /* <DEDUP_REMOVED lines=9> */
.L_x_467:
[----:B------:R-:W-:Y:S05]  /*13040*/  BSYNC B1 ;  /* 0x0000000000017941 */ /* 0x000fea0003800000 */
.L_x_466:
        /* <DEDUP_REMOVED lines=9> */
.L_x_469:
[----:B------:R-:W-:Y:S05]  /*130e0*/  BSYNC B1 ;  /* 0x0000000000017941 */ /* 0x000fea0003800000 */
.L_x_468:
        /* <DEDUP_REMOVED lines=12> */
.L_x_471:
[----:B------:R-:W-:Y:S05]  /*131b0*/  BSYNC B1 ;  /* 0x0000000000017941 */ /* 0x000fea0003800000 */
.L_x_470:
        /* <DEDUP_REMOVED lines=12> */
.L_x_473:
[----:B------:R-:W-:Y:S05]  /*13280*/  BSYNC B1 ;  /* 0x0000000000017941 */ /* 0x000fea0003800000 */
.L_x_472:
        /* <DEDUP_REMOVED lines=9> */
.L_x_475:
[----:B------:R-:W-:Y:S05]  /*13320*/  BSYNC B1 ;  /* 0x0000000000017941 */ /* 0x000fea0003800000 */
.L_x_474:
        /* <DEDUP_REMOVED lines=9> */
.L_x_477:
[----:B------:R-:W-:Y:S05]  /*133c0*/  BSYNC B1 ;  /* 0x0000000000017941 */ /* 0x000fea0003800000 */
.L_x_476:
        /* <DEDUP_REMOVED lines=12> */
.L_x_479:
[----:B------:R-:W-:Y:S05]  /*13490*/  BSYNC B1 ;  /* 0x0000000000017941 */ /* 0x000fea0003800000 */
.L_x_478:
        /* <DEDUP_REMOVED lines=12> */
.L_x_481:
[----:B------:R-:W-:Y:S05]  /*13560*/  BSYNC B1 ;  /* 0x0000000000017941 */ /* 0x000fea0003800000 */
.L_x_480:
        /* <DEDUP_REMOVED lines=9> */
.L_x_483:
[----:B------:R-:W-:Y:S05]  /*13600*/  BSYNC B1 ;  /* 0x0000000000017941 */ /* 0x000fea0003800000 */
.L_x_482:
        /* <DEDUP_REMOVED lines=9> */
.L_x_485:
[----:B------:R-:W-:Y:S05]  /*136a0*/  BSYNC B1 ;  /* 0x0000000000017941 */ /* 0x000fea0003800000 */
.L_x_484:
        /* <DEDUP_REMOVED lines=12> */
.L_x_487:
[----:B------:R-:W-:Y:S05]  /*13770*/  BSYNC B1 ;  /* 0x0000000000017941 */ /* 0x000fea0003800000 */
.L_x_486:
        /* <DEDUP_REMOVED lines=12> */
.L_x_489:
[----:B------:R-:W-:Y:S05]  /*13840*/  BSYNC B1 ;  /* 0x0000000000017941 */ /* 0x000fea0003800000 */
.L_x_488:
        /* <DEDUP_REMOVED lines=9> */
.L_x_491:
[----:B------:R-:W-:Y:S05]  /*138e0*/  BSYNC B1 ;  /* 0x0000000000017941 */ /* 0x000fea0003800000 */
.L_x_490:
        /* <DEDUP_REMOVED lines=9> */
.L_x_493:
[----:B------:R-:W-:Y:S05]  /*13980*/  BSYNC B1 ;  /* 0x0000000000017941 */ /* 0x000fea0003800000 */
.L_x_492:
        /* <DEDUP_REMOVED lines=12> */
.L_x_495:
[----:B------:R-:W-:Y:S05]  /*13a50*/  BSYNC B1 ;  /* 0x0000000000017941 */ /* 0x000fea0003800000 */
.L_x_494:
        /* <DEDUP_REMOVED lines=12> */
.L_x_497:
[----:B------:R-:W-:Y:S05]  /*13b20*/  BSYNC B1 ;  /* 0x0000000000017941 */ /* 0x000fea0003800000 */
.L_x_496:
        /* <DEDUP_REMOVED lines=9> */
.L_x_499:
[----:B------:R-:W-:Y:S05]  /*13bc0*/  BSYNC B1 ;  /* 0x0000000000017941 */ /* 0x000fea0003800000 */
.L_x_498:
        /* <DEDUP_REMOVED lines=9> */
.L_x_501:
[----:B------:R-:W-:Y:S05]  /*13c60*/  BSYNC B1 ;  /* 0x0000000000017941 */ /* 0x000fea0003800000 */
.L_x_500:
        /* <DEDUP_REMOVED lines=12> */
.L_x_503:
[----:B------:R-:W-:Y:S05]  /*13d30*/  BSYNC B1 ;  /* 0x0000000000017941 */ /* 0x000fea0003800000 */
.L_x_502:
        /* <DEDUP_REMOVED lines=12> */
.L_x_505:
[----:B------:R-:W-:Y:S05]  /*13e00*/  BSYNC B1 ;  /* 0x0000000000017941 */ /* 0x000fea0003800000 */
.L_x_504:
        /* <DEDUP_REMOVED lines=9> */
.L_x_507:
[----:B------:R-:W-:Y:S05]  /*13ea0*/  BSYNC B1 ;  /* 0x0000000000017941 */ /* 0x000fea0003800000 */
.L_x_506:
        /* <DEDUP_REMOVED lines=9> */
.L_x_509:
[----:B------:R-:W-:Y:S05]  /*13f40*/  BSYNC B1 ;  /* 0x0000000000017941 */ /* 0x000fea0003800000 */
.L_x_508:
        /* <DEDUP_REMOVED lines=12> */
.L_x_511:
[----:B------:R-:W-:Y:S05]  /*14010*/  BSYNC B1 ;  /* 0x0000000000017941 */ /* 0x000fea0003800000 */
.L_x_510:
        /* <DEDUP_REMOVED lines=12> */
.L_x_513:
[----:B------:R-:W-:Y:S05]  /*140e0*/  BSYNC B1 ;  /* 0x0000000000017941 */ /* 0x000fea0003800000 */
.L_x_512:
        /* <DEDUP_REMOVED lines=9> */
.L_x_515:
[----:B------:R-:W-:Y:S05]  /*14180*/  BSYNC B1 ;  /* 0x0000000000017941 */ /* 0x000fea0003800000 */
.L_x_514:
        /* <DEDUP_REMOVED lines=9> */
.L_x_517:
[----:B------:R-:W-:Y:S05]  /*14220*/  BSYNC B1 ;  /* 0x0000000000017941 */ /* 0x000fea0003800000 */
.L_x_516:
        /* <DEDUP_REMOVED lines=12> */
.L_x_519:
[----:B------:R-:W-:Y:S05]  /*142f0*/  BSYNC B1 ;  /* 0x0000000000017941 */ /* 0x000fea0003800000 */
.L_x_518:
        /* <DEDUP_REMOVED lines=12> */
.L_x_521:
[----:B------:R-:W-:Y:S05]  /*143c0*/  BSYNC B1 ;  /* 0x0000000000017941 */ /* 0x000fea0003800000 */
.L_x_520:
        /* <DEDUP_REMOVED lines=9> */
.L_x_523:
[----:B------:R-:W-:Y:S05]  /*14460*/  BSYNC B1 ;  /* 0x0000000000017941 */ /* 0x000fea0003800000 */
.L_x_522:
        /* <DEDUP_REMOVED lines=9> */
.L_x_525:
[----:B------:R-:W-:Y:S05]  /*14500*/  BSYNC B1 ;  /* 0x0000000000017941 */ /* 0x000fea0003800000 */
.L_x_524:
        /* <DEDUP_REMOVED lines=12> */
.L_x_527:
[----:B------:R-:W-:Y:S05]  /*145d0*/  BSYNC B1 ;  /* 0x0000000000017941 */ /* 0x000fea0003800000 */
.L_x_526:
        /* <DEDUP_REMOVED lines=12> */
.L_x_529:
[----:B------:R-:W-:Y:S05]  /*146a0*/  BSYNC B1 ;  /* 0x0000000000017941 */ /* 0x000fea0003800000 */
.L_x_528:
        /* <DEDUP_REMOVED lines=9> */
.L_x_531:
[----:B------:R-:W-:Y:S05]  /*14740*/  BSYNC B1 ;  /* 0x0000000000017941 */ /* 0x000fea0003800000 */
.L_x_530:
        /* <DEDUP_REMOVED lines=9> */
.L_x_533:
[----:B------:R-:W-:Y:S05]  /*147e0*/  BSYNC B1 ;  /* 0x0000000000017941 */ /* 0x000fea0003800000 */
.L_x_532:
[----:B-----5:R-:W-:Y:S01]  /*147f0*/  HADD2.F32 R5, -RZ, R3.H0_H0 ;  /* 0x20000003ff057230 */ /* 0x020fe20000004100 */
[----:B0-----:R-:W-:Y:S01]  /*14800*/  @P2 MOV R4, R158 ;  /* 0x0000009e00042202 */ /* 0x001fe20000000f00 */
[----:B------:R-:W-:Y:S01]  /*14810*/  BSSY B1, `(.L_x_534) ;  /* 0x000000a000017945 */ /* 0x000fe20003800000 */
[----:B------:R-:W-:Y:S02]  /*14820*/  ISETP.GT.AND P1, PT, R0, 0xf9, P1 ;  /* 0x000000f90000780c */ /* 0x000fe40000f24270 */
[----:B------:R-:W-:-:S04]  /*14830*/  FMUL R5, R5, R16 ;  /* 0x0000001005057220 */ /* 0x000fc80000400000 */
[----:B------:R-:W-:-:S05]  /*14840*/  FFMA R5, R150, R2, R5 ;  /* 0x0000000296057223 */ /* 0x000fca0000000005 */
[----:B------:R-:W-:-:S04]  /*14850*/  F2FP.F16.F32.PACK_AB R5, RZ, R5 ;  /* 0x00000005ff05723e */ /* 0x000fc800000000ff */
[----:B-1--4-:R-:W-:Y:S01]  /*14860*/  PRMT R6, R5, 0x7610, R6 ;  /* 0x0000761005067816 */ /* 0x012fe20000000006 */
[----:B------:R-:W-:-:S05]  /*14870*/  @P2 IMAD.MOV.U32 R5, RZ, RZ, R159 ;  /* 0x000000ffff052224 */ /* 0x000fca00078e009f */
[----:B------:R0:W-:Y:S01]  /*14880*/  @P2 STG.E.U16 desc[UR36][R4.64+0x1f0], R6 ;  /* 0x0001f00604002986 */ /* 0x0001e2000c101524 */
[----:B------:R-:W-:Y:S05]  /*14890*/  @!P1 BRA `(.L_x_535) ;  /* 0x0000000000049947 */ /* 0x000fea0003800000 */
[----:B------:R1:W5:Y:S02]  /*148a0*/  LDG.E.LTC128B.U16 R3, desc[UR36][R12.64+0x1f2] ;  /* 0x0001f2240c037981 */ /* 0x000364000c1e1520 */
.L_x_535:
[----:B------:R-:W-:Y:S05]  /*148b0*/  BSYNC B1 ;  /* 0x0000000000017941 */ /* 0x000fea0003800000 */
.L_x_534:
[----:B------:R-:W-:Y:S05]  /*148c0*/  @!P1 BRA `(.L_x_536) ;  /* 0x0000004c00b09947 */ /* 0x000fea0003800000 */
[----:B-----5:R-:W-:-:S05]  /*148d0*/  HADD2.F32 R3, -RZ, R3.H0_H0 ;  /* 0x20000003ff037230 */ /* 0x020fca0000004100 */
[----:B------:R-:W-:-:S04]  /*148e0*/  FMUL R0, R3, R16 ;  /* 0x0000001003007220 */ /* 0x000fc80000400000 */
[----:B------:R-:W-:-:S05]  /*148f0*/  FFMA R0, R151, R2, R0 ;  /* 0x0000000297007223 */ /* 0x000fca0000000000 */
[----:B------:R-:W-:-:S05]  /*14900*/  F2FP.F16.F32.PACK_AB R0, RZ, R0 ;  /* 0x00000000ff00723e */ /* 0x000fca00000000ff */
[----:B------:R4:W-:Y:S01]  /*14910*/  STG.E.U16 desc[UR36][R158.64+0x1f2], R0 ;  /* 0x0001f2009e007986 */ /* 0x0009e2000c101524 */
[----:B------:R-:W-:Y:S05]  /*14920*/  BRA `(.L_x_536) ;  /* 0x0000004c00987947 */ /* 0x000fea0003800000 */
.L_x_29:
[----:B------:R-:W2:Y:S01]  /*14930*/  LDL.LU R3, [R1] ;  /* 0x0000000001037983 */ /* 0x000ea20000300800 */
[----:B------:R-:W-:-:S03]  /*14940*/  ULDC.64 UR4, c[0x0][0x5c0] ;  /* 0x0001700000047ab9 */ /* 0x000fc60000000a00 */
[----:B------:R-:W3:Y:S04]  /*14950*/  LDL.LU R9, [R1+0x60] ;  /* 0x0000600001097983 */ /* 0x000ee80000300800 */
[----:B------:R-:W4:Y:S04]  /*14960*/  LDL.LU R11, [R1+0x8c] ;  /* 0x00008c00010b7983 */ /* 0x000f280000300800 */
[----:B------:R-:W5:Y:S04]  /*14970*/  LDL.LU R235, [R1+0x9c] ;  /* 0x00009c0001eb7983 */ /* 0x000f680000300800 */
        /* <DEDUP_REMOVED lines=75> */
[----:B------:R-:W5:Y:S01]  /*14e30*/  LDL.LU R158, [R1+0x1cc] ;  /* 0x0001cc00019e7983 */ /* 0x000f620000300800 */
[----:B--2---:R-:W-:-:S03]  /*14e40*/  FMUL R3, R3, R2 ;  /* 0x0000000203037220 */ /* 0x004fc60000400000 */
[----:B------:R-:W2:Y:S01]  /*14e50*/  LDL.LU R157, [R1+0x1d0] ;  /* 0x0001d000019d7983 */ /* 0x000ea20000300800 */
[----:B------:R-:W-:-:S03]  /*14e60*/  LEA R4, P0, R6, UR4, 0x1 ;  /* 0x0000000406047c11 */ /* 0x000fc6000f8008ff */
[----:B------:R-:W2:Y:S04]  /*14e70*/  LDL.LU R156, [R1+0x1d4] ;  /* 0x0001d400019c7983 */ /* 0x000ea80000300800 */
[----:B------:R-:W2:Y:S04]  /*14e80*/  LDL.LU R155, [R1+0x1d8] ;  /* 0x0001d800019b7983 */ /* 0x000ea80000300800 */
[----:B------:R-:W2:Y:S04]  /*14e90*/  LDL.LU R154, [R1+0x1dc] ;  /* 0x0001dc00019a7983 */ /* 0x000ea80000300800 */
[----:B------:R-:W2:Y:S01]  /*14ea0*/  LDL.LU R153, [R1+0x1e0] ;  /* 0x0001e00001997983 */ /* 0x000ea20000300800 */
[----:B------:R-:W-:-:S03]  /*14eb0*/  LEA.HI.X R5, R6, UR5, R10, 0x1, P0 ;  /* 0x0000000506057c11 */ /* 0x000fc600080f0c0a */
[----:B------:R-:W2:Y:S01]  /*14ec0*/  LDL.LU R152, [R1+0x1e4] ;  /* 0x0001e40001987983 */ /* 0x000ea20000300800 */
[----:B------:R-:W-:-:S03]  /*14ed0*/  F2FP.F16.F32.PACK_AB R3, RZ, R3 ;  /* 0x00000003ff03723e */ /* 0x000fc600000000ff */
[----:B------:R-:W2:Y:S04]  /*14ee0*/  LDL.LU R23, [R1+0x1e8] ;  /* 0x0001e80001177983 */ /* 0x000ea80000300800 */
[----:B------:R-:W2:Y:S04]  /*14ef0*/  LDL.LU R22, [R1+0x1ec] ;  /* 0x0001ec0001167983 */ /* 0x000ea80000300800 */
[----:B------:R-:W2:Y:S04]  /*14f00*/  LDL.LU R21, [R1+0x1f0] ;  /* 0x0001f00001157983 */ /* 0x000ea80000300800 */
[----:B------:R-:W2:Y:S04]  /*14f10*/  LDL.LU R20, [R1+0x1f4] ;  /* 0x0001f40001147983 */ /* 0x000ea80000300800 */
[----:B------:R-:W2:Y:S04]  /*14f20*/  LDL.LU R19, [R1+0x1f8] ;  /* 0x0001f80001137983 */ /* 0x000ea80000300800 */
[----:B------:R-:W2:Y:S04]  /*14f30*/  LDL.LU R18, [R1+0x1fc] ;  /* 0x0001fc0001127983 */ /* 0x000ea80000300800 */
[----:B------:R-:W3:Y:S04]  /*14f40*/  LDL.LU R7, [R1+0x8] ;  /* 0x0000080001077983 */ /* 0x000ee80000300800 */
[----:B------:R-:W4:Y:S04]  /*14f50*/  LDL.LU R6, [R1+0xc] ;  /* 0x00000c0001067983 */ /* 0x000f280000300800 */
[----:B------:R0:W-:Y:S04]  /*14f60*/  @P1 STG.E.U16 desc[UR36][R4.64], R3 ;  /* 0x0000000304001986 */ /* 0x0001e8000c101524 */
[----:B0-----:R-:W5:Y:S01]  /*14f70*/  LDL.LU R3, [R1+0x4] ;  /* 0x0000040001037983 */ /* 0x001f620000300800 */
[----:B------:R-:W-:Y:S01]  /*14f80*/  ISETP.GT.AND P0, PT, R0, 0x1, P3 ;  /* 0x000000010000780c */ /* 0x000fe20001f04270 */
[----:B------:R-:W-:Y:S01]  /*14f90*/  USHF.L.U32 UR5, UR8, 0x4, URZ ;  /* 0x0000000408057899 */ /* 0x000fe2000800063f */
[----:B------:R-:W-:Y:S01]  /*14fa0*/  ISETP.GT.AND P2, PT, R17, 0x8, PT ;  /* 0x000000081100780c */ /* 0x000fe20003f44270 */
[----:B------:R-:W-:Y:S01]  /*14fb0*/  USHF.L.U64.HI UR4, UR8, 0x4, UR9 ;  /* 0x0000000408047899 */ /* 0x000fe20008010209 */
[----:B---3--:R-:W-:-:S05]  /*14fc0*/  FMUL R7, R7, R2 ;  /* 0x0000000207077220 */ /* 0x008fca0000400000 */
[----:B------:R-:W-:-:S04]  /*14fd0*/  F2FP.F16.F32.PACK_AB R7, RZ, R7 ;  /* 0x00000007ff07723e */ /* 0x000fc800000000ff */
[----:B------:R-:W-:Y:S01]  /*14fe0*/  PRMT R8, R7, 0x7610, R8 ;  /* 0x0000761007087816 */ /* 0x000fe20000000008 */
[----:B-----5:R-:W-:-:S05]  /*14ff0*/  FMUL R3, R3, R2 ;  /* 0x0000000203037220 */ /* 0x020fca0000400000 */
[----:B------:R-:W-:-:S05]  /*15000*/  F2FP.F16.F32.PACK_AB R3, RZ, R3 ;  /* 0x00000003ff03723e */ /* 0x000fca00000000ff */
[----:B------:R4:W-:Y:S01]  /*15010*/  @P0 STG.E.U16 desc[UR36][R4.64+0x2], R3 ;  /* 0x0000020304000986 */ /* 0x0009e2000c101524 */
[----:B------:R-:W-:Y:S01]  /*15020*/  ISETP.GT.AND P0, PT, R0, RZ, P2 ;  /* 0x000000ff0000720c */ /* 0x000fe20001704270 */
[----:B----4-:R-:W-:Y:S01]  /*15030*/  FMUL R3, R6, R2 ;  /* 0x0000000206037220 */ /* 0x010fe20000400000 */
[----:B------:R-:W-:-:S04]  /*15040*/  IADD3 R6, P1, R4, UR5, RZ ;  /* 0x0000000504067c10 */ /* 0x000fc8000ff3e0ff */
[----:B------:R-:W-:Y:S02]  /*15050*/  IADD3.X R7, R5, UR4, RZ, P1, !PT ;  /* 0x0000000405077c10 */ /* 0x000fe40008ffe4ff */
[----:B------:R-:W-:-:S05]  /*15060*/  F2FP.F16.F32.PACK_AB R3, RZ, R3 ;  /* 0x00000003ff03723e */ /* 0x000fca00000000ff */
[----:B------:R0:W-:Y:S01]  /*15070*/  @P0 STG.E.U16 desc[UR36][R6.64], R8 ;  /* 0x0000000806000986 */ /* 0x0001e2000c101524 */
[----:B------:R-:W-:-:S03]  /*15080*/  ISETP.GT.AND P0, PT, R0, 0x1, P2 ;  /* 0x000000010000780c */ /* 0x000fc60001704270 */
[----:B0-----:R-:W3:Y:S10]  /*15090*/  LDL.LU R8, [R1+0x50] ;  /* 0x0000500001087983 */ /* 0x001ef40000300800 */
[----:B------:R0:W-:Y:S04]  /*150a0*/  @P0 STG.E.U16 desc[UR36][R6.64+0x2], R3 ;  /* 0x0000020306000986 */ /* 0x0001e8000c101524 */
[----:B0-----:R-:W4:Y:S01]  /*150b0*/  LDL.LU R3, [R1+0x10] ;  /* 0x0000100001037983 */ /* 0x001f220000300800 */
[----:B------:R-:W-:Y:S01]  /*150c0*/  ISETP.GT.AND P0, PT, R0, 0x8, P3 ;  /* 0x000000080000780c */ /* 0x000fe20001f04270 */
[----:B----4-:R-:W-:-:S05]  /*150d0*/  FMUL R3, R3, R2 ;  /* 0x0000000203037220 */ /* 0x010fca0000400000 */
[----:B------:R-:W-:-:S07]  /*150e0*/  F2FP.F16.F32.PACK_AB R3, RZ, R3 ;  /* 0x00000003ff03723e */ /* 0x000fce00000000ff */
        /* <DEDUP_REMOVED lines=73> */
[----:B---3--:R-:W-:-:S05]  /*15580*/  FMUL R8, R8, R2 ;  /* 0x0000000208087220 */ /* 0x008fca0000400000 */
[----:B------:R-:W-:Y:S01]  /*15590*/  F2FP.F16.F32.PACK_AB R8, RZ, R8 ;  /* 0x00000008ff08723e */ /* 0x000fe200000000ff */
[----:B----4-:R-:W-:-:S05]  /*155a0*/  FMUL R3, R3, R2 ;  /* 0x0000000203037220 */ /* 0x010fca0000400000 */
[----:B------:R-:W-:-:S05]  /*155b0*/  F2FP.F16.F32.PACK_AB R3, RZ, R3 ;  /* 0x00000003ff03723e */ /* 0x000fca00000000ff */
[----:B------:R0:W-:Y:S01]  /*155c0*/  @P0 STG.E.U16 desc[UR36][R6.64+0x42], R3 ;  /* 0x0000420306000986 */ /* 0x0001e2000c101524 */
[----:B------:R-:W-:-:S03]  /*155d0*/  ISETP.GT.AND P0, PT, R0, 0x28, P3 ;  /* 0x000000280000780c */ /* 0x000fc60001f04270 */
[----:B0-----:R-:W3:Y:S01]  /*155e0*/  LDL.LU R3, [R1+0x54] ;  /* 0x0000540001037983 */ /* 0x001ee20000300800 */
[----:B------:R-:W-:-:S09]  /*155f0*/  ISETP.GT.AND P1, PT, R0, 0x29, P3 ;  /* 0x000000290000780c */ /* 0x000fd20001f24270 */
[----:B------:R0:W-:Y:S04]  /*15600*/  @P0 STG.E.U16 desc[UR36][R4.64+0x50], R8 ;  /* 0x0000500804000986 */ /* 0x0001e8000c101524 */
[----:B0-----:R-:W4:Y:S01]  /*15610*/  LDL.LU R8, [R1+0x58] ;  /* 0x0000580001087983 */ /* 0x001f220000300800 */
[----:B---3--:R-:W-:-:S05]  /*15620*/  FMUL R3, R3, R2 ;  /* 0x0000000203037220 */ /* 0x008fca0000400000 */
[----:B------:R-:W-:-:S05]  /*15630*/  F2FP.F16.F32.PACK_AB R3, RZ, R3 ;  /* 0x00000003ff03723e */ /* 0x000fca00000000ff */
[----:B------:R0:W-:Y:S01]  /*15640*/  @P1 STG.E.U16 desc[UR36][R4.64+0x52], R3 ;  /* 0x0000520304001986 */ /* 0x0001e2000c101524 */
[----:B----4-:R-:W-:-:S05]  /*15650*/  FMUL R8, R8, R2 ;  /* 0x0000000208087220 */ /* 0x010fca0000400000 */
[----:B------:R-:W-:Y:S01]  /*15660*/  F2FP.F16.F32.PACK_AB R8, RZ, R8 ;  /* 0x00000008ff08723e */ /* 0x000fe200000000ff */
[----:B0-----:R-:W3:Y:S03]  /*15670*/  LDL.LU R3, [R1+0x5c] ;  /* 0x00005c0001037983 */ /* 0x001ee60000300800 */
[----:B------:R-:W-:Y:S02]  /*15680*/  PRMT R10, R8, 0x7610, R10 ;  /* 0x00007610080a7816 */ /* 0x000fe4000000000a */
[----:B------:R-:W4:Y:S01]  /*15690*/  LDL.LU R8, [R1+0x64] ;  /* 0x0000640001087983 */ /* 0x000f220000300800 */
[C---:B------:R-:W-:Y:S02]  /*156a0*/  ISETP.GT.AND P1, PT, R0.reuse, 0x28, P2 ;  /* 0x000000280000780c */ /* 0x040fe40001724270 */
[C---:B------:R-:W-:Y:S02]  /*156b0*/  ISETP.GT.AND P4, PT, R0.reuse, 0x29, P2 ;  /* 0x000000290000780c */ /* 0x040fe40001784270 */
[C---:B------:R-:W-:Y:S01]  /*156c0*/  ISETP.GT.AND P5, PT, R0.reuse, 0x30, P3 ;  /* 0x000000300000780c */ /* 0x040fe20001fa4270 */
[----:B------:R-:W-:Y:S01]  /*156d0*/  FMUL R9, R9, R2 ;  /* 0x0000000209097220 */ /* 0x000fe20000400000 */
[----:B------:R-:W-:-:S04]  /*156e0*/  ISETP.GT.AND P0, PT, R0, 0x31, P3 ;  /* 0x000000310000780c */ /* 0x000fc80001f04270 */
[----:B------:R-:W-:-:S03]  /*156f0*/  F2FP.F16.F32.PACK_AB R9, RZ, R9 ;  /* 0x00000009ff09723e */ /* 0x000fc600000000ff */
[----:B------:R0:W-:Y:S04]  /*15700*/  @P1 STG.E.U16 desc[UR36][R6.64+0x50], R10 ;  /* 0x0000500a06001986 */ /* 0x0001e8000c101524 */
[----:B0-----:R-:W5:Y:S01]  /*15710*/  LDL.LU R10, [R1+0x74] ;  /* 0x00007400010a7983 */ /* 0x001f620000300800 */
[----:B---3--:R-:W-:-:S05]  /*15720*/  FMUL R3, R3, R2 ;  /* 0x0000000203037220 */ /* 0x008fca0000400000 */
[----:B------:R-:W-:Y:S01]  /*15730*/  F2FP.F16.F32.PACK_AB R3, RZ, R3 ;  /* 0x00000003ff03723e */ /* 0x000fe200000000ff */
[----:B----4-:R-:W-:-:S04]  /*15740*/  FMUL R8, R8, R2 ;  /* 0x0000000208087220 */ /* 0x010fc80000400000 */
[----:B------:R0:W-:Y:S04]  /*15750*/  @P4 STG.E.U16 desc[UR36][R6.64+0x52], R3 ;  /* 0x0000520306004986 */ /* 0x0001e8000c101524 */
[----:B------:R1:W-:Y:S01]  /*15760*/  @P5 STG.E.U16 desc[UR36][R4.64+0x60], R9 ;  /* 0x0000600904005986 */ /* 0x0003e2000c101524 */
[----:B0-----:R-:W-:-:S03]  /*15770*/  F2FP.F16.F32.PACK_AB R3, RZ, R8 ;  /* 0x00000008ff03723e */ /* 0x001fc600000000ff */
[----:B------:R-:W3:Y:S01]  /*15780*/  LDL.LU R8, [R1+0x68] ;  /* 0x0000680001087983 */ /* 0x000ee20000300800 */
[----:B-1----:R-:W-:-:S03]  /*15790*/  PRMT R9, R3, 0x7610, R9 ;  /* 0x0000761003097816 */ /* 0x002fc60000000009 */
[----:B------:R-:W4:Y:S04]  /*157a0*/  LDL.LU R3, [R1+0x6c] ;  /* 0x00006c0001037983 */ /* 0x000f280000300800 */
[----:B------:R0:W-:Y:S04]  /*157b0*/  @P0 STG.E.U16 desc[UR36][R4.64+0x62], R9 ;  /* 0x0000620904000986 */ /* 0x0001e8000c101524 */
[----:B0-----:R-:W2:Y:S01]  /*157c0*/  LDL.LU R9, [R1+0x70] ;  /* 0x0000700001097983 */ /* 0x001ea20000300800 */
[----:B------:R-:W-:Y:S01]  /*157d0*/  ISETP.GT.AND P1, PT, R0, 0x30, P2 ;  /* 0x000000300000780c */ /* 0x000fe20001724270 */
[----:B---3--:R-:W-:-:S05]  /*157e0*/  FMUL R8, R8, R2 ;  /* 0x0000000208087220 */ /* 0x008fca0000400000 */
[----:B------:R-:W-:-:S07]  /*157f0*/  F2FP.F16.F32.PACK_AB R8, RZ, R8 ;  /* 0x00000008ff08723e */ /* 0x000fce00000000ff */
[----:B------:R0:W-:Y:S01]  /*15800*/  @P1 STG.E.U16 desc[UR36][R6.64+0x60], R8 ;  /* 0x0000600806001986 */ /* 0x0001e2000c101524 */
[----:B--2---:R-:W-:-:S05]  /*15810*/  FMUL R9, R9, R2 ;  /* 0x0000000209097220 */ /* 0x004fca0000400000 */
[----:B0-----:R-:W-:-:S04]  /*15820*/  F2FP.F16.F32.PACK_AB R8, RZ, R9 ;  /* 0x00000009ff08723e */ /* 0x001fc800000000ff */
[----:B------:R-:W-:Y:S02]  /*15830*/  PRMT R9, R8, 0x7610, R9 ;  /* 0x0000761008097816 */ /* 0x000fe40000000009 */
[----:B------:R-:W2:Y:S01]  /*15840*/  LDL.LU R8, [R1+0x78] ;  /* 0x0000780001087983 */ /* 0x000ea20000300800 */
[----:B------:R-:W-:Y:S01]  /*15850*/  ISETP.GT.AND P4, PT, R0, 0x31, P2 ;  /* 0x000000310000780c */ /* 0x000fe20001784270 */
[-C--:B----4-:R-:W-:Y:S01]  /*15860*/  FMUL R3, R3, R2.reuse ;  /* 0x0000000203037220 */ /* 0x090fe20000400000 */
[----:B-----5:R-:W-:Y:S01]  /*15870*/  FMUL R10, R10, R2 ;  /* 0x000000020a0a7220 */ /* 0x020fe20000400000 */
[----:B------:R-:W-:-:S03]  /*15880*/  ISETP.GT.AND P5, PT, R0, 0x38, P3 ;  /* 0x000000380000780c */ /* 0x000fc60001fa4270 */
[----:B------:R-:W-:Y:S02]  /*15890*/  F2FP.F16.F32.PACK_AB R3, RZ, R3 ;  /* 0x00000003ff03723e */ /* 0x000fe400000000ff */
[----:B------:R-:W-:-:S05]  /*158a0*/  ISETP.GT.AND P6, PT, R0, 0x39, P3 ;  /* 0x000000390000780c */ /* 0x000fca0001fc4270 */
[----:B------:R0:W-:Y:S04]  /*158b0*/  @P4 STG.E.U16 desc[UR36][R6.64+0x62], R3 ;  /* 0x0000620306004986 */ /* 0x0001e8000c101524 */
[----:B------:R1:W-:Y:S01]  /*158c0*/  @P5 STG.E.U16 desc[UR36][R4.64+0x70], R9 ;  /* 0x0000700904005986 */ /* 0x0003e2000c101524 */
[----:B0-----:R-:W-:-:S04]  /*158d0*/  F2FP.F16.F32.PACK_AB R3, RZ, R10 ;  /* 0x0000000aff03723e */ /* 0x001fc800000000ff */
[----:B------:R-:W-:Y:S01]  /*158e0*/  PRMT R10, R3, 0x7610, R10 ;  /* 0x00007610030a7816 */ /* 0x000fe2000000000a */
[----:B-1----:R-:W3:Y:S04]  /*158f0*/  LDL.LU R9, [R1+0x7c] ;  /* 0x00007c0001097983 */ /* 0x002ee80000300800 */
[----:B------:R0:W-:Y:S01]  /*15900*/  @P6 STG.E.U16 desc[UR36][R4.64+0x72], R10 ;  /* 0x0000720a04006986 */ /* 0x0001e2000c101524 */
[----:B--2---:R-:W-:-:S05]  /*15910*/  FMUL R8, R8, R2 ;  /* 0x0000000208087220 */ /* 0x004fca0000400000 */
[----:B------:R-:W-:Y:S02]  /*15920*/  F2FP.F16.F32.PACK_AB R3, RZ, R8 ;  /* 0x00000008ff03723e */ /* 0x000fe400000000ff */
[----:B------:R-:W2:Y:S02]  /*15930*/  LDL.LU R8, [R1+0x80] ;  /* 0x0000800001087983 */ /* 0x000ea40000300800 */
[----:B0-----:R-:W-:Y:S02]  /*15940*/  PRMT R10, R3, 0x7610, R10 ;  /* 0x00007610030a7816 */ /* 0x001fe4000000000a */
[----:B------:R-:W4:Y:S01]  /*15950*/  LDL.LU R3, [R1+0x84] ;  /* 0x0000840001037983 */ /* 0x000f220000300800 */
[----:B------:R-:W-:-:S13]  /*15960*/  ISETP.GT.AND P0, PT, R0, 0x38, P2 ;  /* 0x000000380000780c */ /* 0x000fda0001704270 */
[----:B------:R0:W-:Y:S01]  /*15970*/  @P0 STG.E.U16 desc[UR36][R6.64+0x70], R10 ;  /* 0x0000700a06000986 */ /* 0x0001e2000c101524 */
[-C--:B--2---:R-:W-:Y:S01]  /*15980*/  FMUL R8, R8, R2.reuse ;  /* 0x0000000208087220 */ /* 0x084fe20000400000 */
[----:B----4-:R-:W-:-:S04]  /*15990*/  FMUL R3, R3, R2 ;  /* 0x0000000203037220 */ /* 0x010fc80000400000 */
[----:B0-----:R-:W-:Y:S02]  /*159a0*/  F2FP.F16.F32.PACK_AB R10, RZ, R8 ;  /* 0x00000008ff0a723e */ /* 0x001fe400000000ff */
[----:B------:R-:W-:Y:S02]  /*159b0*/  F2FP.F16.F32.PACK_AB R8, RZ, R3 ;  /* 0x00000003ff08723e */ /* 0x000fe400000000ff */
[----:B------:R-:W2:Y:S01]  /*159c0*/  LDL.LU R3, [R1+0x88] ;  /* 0x0000880001037983 */ /* 0x000ea20000300800 */
[----:B------:R-:W-:Y:S01]  /*159d0*/  ISETP.GT.AND P1, PT, R0, 0x39, P2 ;  /* 0x000000390000780c */ /* 0x000fe20001724270 */
[----:B---3--:R-:W-:-:S05]  /*159e0*/  FMUL R9, R9, R2 ;  /* 0x0000000209097220 */ /* 0x008fca0000400000 */
[----:B------:R-:W-:-:S07]  /*159f0*/  F2FP.F16.F32.PACK_AB R9, RZ, R9 ;  /* 0x00000009ff09723e */ /* 0x000fce00000000ff */
[----:B------:R0:W-:Y:S04]  /*15a00*/  @P1 STG.E.U16 desc[UR36][R6.64+0x72], R9 ;  /* 0x0000720906001986 */ /* 0x0001e8000c101524 */
[----:B0-----:R-:W3:Y:S01]  /*15a10*/  LDL.LU R9, [R1+0x94] ;  /* 0x0000940001097983 */ /* 0x001ee20000300800 */
[----:B--2---:R-:W-:-:S05]  /*15a20*/  FMUL R3, R3, R2 ;  /* 0x0000000203037220 */ /* 0x004fca0000400000 */
[----:B------:R-:W-:-:S04]  /*15a30*/  F2FP.F16.F32.PACK_AB R3, RZ, R3 ;  /* 0x00000003ff03723e */ /* 0x000fc800000000ff */
[----:B------:R-:W-:Y:S02]  /*15a40*/  PRMT R12, R3, 0x7610, R12 ;  /* 0x00007610030c7816 */ /* 0x000fe4000000000c */
[----:B------:R-:W2:Y:S01]  /*15a50*/  LDL.LU R3, [R1+0x90] ;  /* 0x0000900001037983 */ /* 0x000ea20000300800 */
[----:B------:R-:W-:-:S13]  /*15a60*/  ISETP.GT.AND P4, PT, R0, 0x40, P3 ;  /* 0x000000400000780c */ /* 0x000fda0001f84270 */
[----:B------:R0:W-:Y:S01]  /*15a70*/  @P4 STG.E.U16 desc[UR36][R4.64+0x80], R10 ;  /* 0x0000800a04004986 */ /* 0x0001e2000c101524 */
[----:B--2---:R-:W-:-:S05]  /*15a80*/  FMUL R3, R3, R2 ;  /* 0x0000000203037220 */ /* 0x004fca0000400000 */
[----:B0-----:R-:W-:Y:S02]  /*15a90*/  F2FP.F16.F32.PACK_AB R10, RZ, R3 ;  /* 0x00000003ff0a723e */ /* 0x001fe400000000ff */
[----:B------:R-:W2:Y:S01]  /*15aa0*/  LDL.LU R3, [R1+0x98] ;  /* 0x0000980001037983 */ /* 0x000ea20000300800 */
[C---:B------:R-:W-:Y:S02]  /*15ab0*/  ISETP.GT.AND P5, PT, R0.reuse, 0x41, P3 ;  /* 0x000000410000780c */ /* 0x040fe40001fa4270 */
[C---:B------:R-:W-:Y:S01]  /*15ac0*/  ISETP.GT.AND P0, PT, R0.reuse, 0x40, P2 ;  /* 0x000000400000780c */ /* 0x040fe20001704270 */
[-C--:B---3--:R-:W-:Y:S01]  /*15ad0*/  FMUL R9, R9, R2.reuse ;  /* 0x0000000209097220 */ /* 0x088fe20000400000 */
[C---:B------:R-:W-:Y:S01]  /*15ae0*/  ISETP.GT.AND P1, PT, R0.reuse, 0x41, P2 ;  /* 0x000000410000780c */ /* 0x040fe20001724270 */
[----:B------:R-:W-:Y:S01]  /*15af0*/  FMUL R11, R11, R2 ;  /* 0x000000020b0b7220 */ /* 0x000fe20000400000 */
[----:B------:R-:W-:Y:S02]  /*15b00*/  ISETP.GT.AND P4, PT, R0, 0x48, P3 ;  /* 0x000000480000780c */ /* 0x000fe40001f84270 */
[----:B------:R-:W-:-:S05]  /*15b10*/  F2FP.F16.F32.PACK_AB R9, RZ, R9 ;  /* 0x00000009ff09723e */ /* 0x000fca00000000ff */
[----:B------:R0:W-:Y:S01]  /*15b20*/  @P5 STG.E.U16 desc[UR36][R4.64+0x82], R8 ;  /* 0x0000820804005986 */ /* 0x0001e2000c101524 */
[----:B------:R-:W-:-:S03]  /*15b30*/  ISETP.GT.AND P5, PT, R0, 0x49, P3 ;  /* 0x000000490000780c */ /* 0x000fc60001fa4270 */
[----:B------:R1:W-:Y:S01]  /*15b40*/  @P0 STG.E.U16 desc[UR36][R6.64+0x80], R12 ;  /* 0x0000800c06000986 */ /* 0x0003e2000c101524 */
[----:B------:R-:W-:Y:S02]  /*15b50*/  ISETP.GT.AND P0, PT, R0, 0x48, P2 ;  /* 0x000000480000780c */ /* 0x000fe40001704270 */
[----:B------:R-:W-:Y:S02]  /*15b60*/  F2FP.F16.F32.PACK_AB R11, RZ, R11 ;  /* 0x0000000bff0b723e */ /* 0x000fe400000000ff */
[----:B0-----:R-:W-:-:S03]  /*15b70*/  PRMT R8, R10, 0x7610, R8 ;  /* 0x000076100a087816 */ /* 0x001fc60000000008 */
[----:B------:R-:W-:Y:S01]  /*15b80*/  @P1 STG.E.U16 desc[UR36][R6.64+0x82], R11 ;  /* 0x0000820b06001986 */ /* 0x000fe2000c101524 */
[----:B-1----:R-:W-:Y:S02]  /*15b90*/  PRMT R12, R9, 0x7610, R12 ;  /* 0x00007610090c7816 */ /* 0x002fe4000000000c */
[C---:B------:R-:W-:Y:S01]  /*15ba0*/  ISETP.GT.AND P1, PT, R0.reuse, 0x49, P2 ;  /* 0x000000490000780c */ /* 0x040fe20001724270 */
[----:B------:R0:W-:Y:S01]  /*15bb0*/  @P4 STG.E.U16 desc[UR36][R4.64+0x90], R8 ;  /* 0x0000900804004986 */ /* 0x0001e2000c101524 */
[----:B------:R-:W-:-:S03]  /*15bc0*/  ISETP.GT.AND P4, PT, R0, 0x50, P3 ;  /* 0x000000500000780c */ /* 0x000fc60001f84270 */
[----:B------:R1:W-:Y:S01]  /*15bd0*/  @P5 STG.E.U16 desc[UR36][R4.64+0x92], R12 ;  /* 0x0000920c04005986 */ /* 0x0003e2000c101524 */
[----:B0-----:R-:W-:Y:S01]  /*15be0*/  FMUL R8, R233, R2 ;  /* 0x00000002e9087220 */ /* 0x001fe20000400000 */
[----:B------:R-:W-:-:S04]  /*15bf0*/  ISETP.GT.AND P5, PT, R0, 0x51, P3 ;  /* 0x000000510000780c */ /* 0x000fc80001fa4270 */
[----:B------:R-:W-:-:S04]  /*15c00*/  F2FP.F16.F32.PACK_AB R8, RZ, R8 ;  /* 0x00000008ff08723e */ /* 0x000fc800000000ff */
[----:B-1----:R-:W-:Y:S02]  /*15c10*/  PRMT R12, R8, 0x7610, R12 ;  /* 0x00007610080c7816 */ /* 0x002fe4000000000c */
[----:B------:R-:W-:Y:S01]  /*15c20*/  ISETP.GT.AND P6, PT, R0, 0x71, P3 ;  /* 0x000000710000780c */ /* 0x000fe20001fc4270 */
[----:B--2---:R-:W-:-:S05]  /*15c30*/  FMUL R3, R3, R2 ;  /* 0x0000000203037220 */ /* 0x004fca0000400000 */
[----:B------:R-:W-:Y:S01]  /*15c40*/  F2FP.F16.F32.PACK_AB R10, RZ, R3 ;  /* 0x00000003ff0a723e */ /* 0x000fe200000000ff */
[----:B------:R-:W-:-:S05]  /*15c50*/  FMUL R3, R235, R2 ;  /* 0x00000002eb037220 */ /* 0x000fca0000400000 */
[----:B------:R-:W-:Y:S01]  /*15c60*/  F2FP.F16.F32.PACK_AB R9, RZ, R3 ;  /* 0x00000003ff09723e */ /* 0x000fe200000000ff */
[-C--:B------:R-:W-:Y:S01]  /*15c70*/  FMUL R3, R234, R2.reuse ;  /* 0x00000002ea037220 */ /* 0x080fe20000400000 */
[----:B------:R0:W-:Y:S04]  /*15c80*/  @P0 STG.E.U16 desc[UR36][R6.64+0x90], R10 ;  /* 0x0000900a06000986 */ /* 0x0001e8000c101524 */
[----:B------:R-:W-:Y:S02]  /*15c90*/  F2FP.F16.F32.PACK_AB R3, RZ, R3 ;  /* 0x00000003ff03723e */ /* 0x000fe400000000ff */
[----:B------:R-:W-:Y:S01]  /*15ca0*/  PRMT R11, R9, 0x7610, R11 ;  /* 0x00007610090b7816 */ /* 0x000fe2000000000b */
[-C--:B------:R-:W-:Y:S01]  /*15cb0*/  FMUL R9, R232, R2.reuse ;  /* 0x00000002e8097220 */ /* 0x080fe20000400000 */
[----:B0-----:R-:W-:Y:S01]  /*15cc0*/  PRMT R10, R3, 0x7610, R10 ;  /* 0x00007610030a7816 */ /* 0x001fe2000000000a */
[----:B------:R-:W-:-:S02]  /*15cd0*/  FMUL R3, R231, R2 ;  /* 0x00000002e7037220 */ /* 0x000fc40000400000 */
[----:B------:R0:W-:Y:S01]  /*15ce0*/  @P1 STG.E.U16 desc[UR36][R6.64+0x92], R11 ;  /* 0x0000920b06001986 */ /* 0x0001e2000c101524 */
[----:B------:R-:W-:Y:S02]  /*15cf0*/  ISETP.GT.AND P1, PT, R0, 0x50, P2 ;  /* 0x000000500000780c */ /* 0x000fe40001724270 */
[----:B------:R-:W-:Y:S02]  /*15d00*/  F2FP.F16.F32.PACK_AB R9, RZ, R9 ;  /* 0x00000009ff09723e */ /* 0x000fe400000000ff */
[----:B------:R-:W-:Y:S01]  /*15d10*/  F2FP.F16.F32.PACK_AB R8, RZ, R3 ;  /* 0x00000003ff08723e */ /* 0x000fe200000000ff */
[----:B------:R-:W-:Y:S01]  /*15d20*/  FMUL R3, R230, R2 ;  /* 0x00000002e6037220 */ /* 0x000fe20000400000 */
[C---:B------:R-:W-:Y:S01]  /*15d30*/  ISETP.GT.AND P0, PT, R0.reuse, 0x51, P2 ;  /* 0x000000510000780c */ /* 0x040fe20001704270 */
[----:B------:R1:W-:Y:S01]  /*15d40*/  @P4 STG.E.U16 desc[UR36][R4.64+0xa0], R10 ;  /* 0x0000a00a04004986 */ /* 0x0003e2000c101524 */
[----:B------:R-:W-:Y:S02]  /*15d50*/  ISETP.GT.AND P4, PT, R0, 0x58, P3 ;  /* 0x000000580000780c */ /* 0x000fe40001f84270 */
[----:B0-----:R-:W-:-:S02]  /*15d60*/  PRMT R11, R9, 0x7610, R11 ;  /* 0x00007610090b7816 */ /* 0x001fc4000000000b */
[----:B------:R-:W-:Y:S01]  /*15d70*/  F2FP.F16.F32.PACK_AB R9, RZ, R3 ;  /* 0x00000003ff09723e */ /* 0x000fe200000000ff */
[-C--:B------:R-:W-:Y:S01]  /*15d80*/  FMUL R3, R228, R2.reuse ;  /* 0x00000002e4037220 */ /* 0x080fe20000400000 */
[----:B------:R-:W-:Y:S01]  /*15d90*/  PRMT R13, R8, 0x7610, R13 ;  /* 0x00007610080d7816 */ /* 0x000fe2000000000d */
[----:B------:R-:W-:Y:S01]  /*15da0*/  FMUL R8, R229, R2 ;  /* 0x00000002e5087220 */ /* 0x000fe20000400000 */
[----:B------:R-:W-:Y:S01]  /*15db0*/  @P5 STG.E.U16 desc[UR36][R4.64+0xa2], R12 ;  /* 0x0000a20c04005986 */ /* 0x000fe2000c101524 */
[----:B------:R-:W-:Y:S02]  /*15dc0*/  ISETP.GT.AND P5, PT, R0, 0x59, P3 ;  /* 0x000000590000780c */ /* 0x000fe40001fa4270 */
[----:B------:R-:W-:Y:S01]  /*15dd0*/  F2FP.F16.F32.PACK_AB R3, RZ, R3 ;  /* 0x00000003ff03723e */ /* 0x000fe200000000ff */
[----:B------:R0:W-:Y:S01]  /*15de0*/  @P1 STG.E.U16 desc[UR36][R6.64+0xa0], R11 ;  /* 0x0000a00b06001986 */ /* 0x0001e2000c101524 */
[----:B-1----:R-:W-:Y:S01]  /*15df0*/  F2FP.F16.F32.PACK_AB R10, RZ, R8 ;  /* 0x00000008ff0a723e */ /* 0x002fe200000000ff */
[----:B------:R-:W-:-:S02]  /*15e00*/  FMUL R8, R227, R2 ;  /* 0x00000002e3087220 */ /* 0x000fc40000400000 */
[----:B------:R-:W-:Y:S01]  /*15e10*/  @P0 STG.E.U16 desc[UR36][R6.64+0xa2], R13 ;  /* 0x0000a20d06000986 */ /* 0x000fe2000c101524 */
[C---:B------:R-:W-:Y:S02]  /*15e20*/  ISETP.GT.AND P0, PT, R0.reuse, 0x58, P2 ;  /* 0x000000580000780c */ /* 0x040fe40001704270 */
[C---:B------:R-:W-:Y:S01]  /*15e30*/  ISETP.GT.AND P1, PT, R0.reuse, 0x59, P2 ;  /* 0x000000590000780c */ /* 0x040fe20001724270 */
[----:B------:R1:W-:Y:S01]  /*15e40*/  @P4 STG.E.U16 desc[UR36][R4.64+0xb0], R9 ;  /* 0x0000b00904004986 */ /* 0x0003e2000c101524 */
[----:B------:R-:W-:Y:S02]  /*15e50*/  ISETP.GT.AND P4, PT, R0, 0x60, P3 ;  /* 0x000000600000780c */ /* 0x000fe40001f84270 */
[----:B0-----:R-:W-:Y:S01]  /*15e60*/  PRMT R11, R3, 0x7610, R11 ;  /* 0x00007610030b7816 */ /* 0x001fe2000000000b */
[----:B------:R-:W-:Y:S01]  /*15e70*/  FMUL R3, R226, R2 ;  /* 0x00000002e2037220 */ /* 0x000fe20000400000 */
[----:B------:R-:W-:Y:S01]  /*15e80*/  F2FP.F16.F32.PACK_AB R8, RZ, R8 ;  /* 0x00000008ff08723e */ /* 0x000fe200000000ff */
[----:B------:R0:W-:Y:S03]  /*15e90*/  @P5 STG.E.U16 desc[UR36][R4.64+0xb2], R10 ;  /* 0x0000b20a04005986 */ /* 0x0001e6000c101524 */
[----:B-1----:R-:W-:Y:S01]  /*15ea0*/  F2FP.F16.F32.PACK_AB R9, RZ, R3 ;  /* 0x00000003ff09723e */ /* 0x002fe200000000ff */
[-C--:B------:R-:W-:Y:S01]  /*15eb0*/  FMUL R3, R225, R2.reuse ;  /* 0x00000002e1037220 */ /* 0x080fe20000400000 */
[----:B------:R-:W-:Y:S01]  /*15ec0*/  PRMT R12, R8, 0x7610, R12 ;  /* 0x00007610080c7816 */ /* 0x000fe2000000000c */
[----:B------:R-:W-:Y:S01]  /*15ed0*/  FMUL R8, R224, R2 ;  /* 0x00000002e0087220 */ /* 0x000fe20000400000 */
[----:B------:R1:W-:Y:S01]  /*15ee0*/  @P0 STG.E.U16 desc[UR36][R6.64+0xb0], R11 ;  /* 0x0000b00b06000986 */ /* 0x0003e2000c101524 */
[----:B0-----:R-:W-:-:S02]  /*15ef0*/  PRMT R10, R9, 0x7610, R10 ;  /* 0x00007610090a7816 */ /* 0x001fc4000000000a */
[----:B------:R-:W-:Y:S01]  /*15f00*/  F2FP.F16.F32.PACK_AB R3, RZ, R3 ;  /* 0x00000003ff03723e */ /* 0x000fe200000000ff */
[----:B------:R0:W-:Y:S01]  /*15f10*/  @P1 STG.E.U16 desc[UR36][R6.64+0xb2], R12 ;  /* 0x0000b20c06001986 */ /* 0x0001e2000c101524 */
[C---:B------:R-:W-:Y:S01]  /*15f20*/  ISETP.GT.AND P5, PT, R0.reuse, 0x61, P3 ;  /* 0x000000610000780c */ /* 0x040fe20001fa4270 */
[-C--:B------:R-:W-:Y:S01]  /*15f30*/  FMUL R9, R223, R2.reuse ;  /* 0x00000002df097220 */ /* 0x080fe20000400000 */
[C---:B------:R-:W-:Y:S01]  /*15f40*/  ISETP.GT.AND P1, PT, R0.reuse, 0x60, P2 ;  /* 0x000000600000780c */ /* 0x040fe20001724270 */
[----:B------:R-:W-:Y:S01]  /*15f50*/  @P4 STG.E.U16 desc[UR36][R4.64+0xc0], R10 ;  /* 0x0000c00a04004986 */ /* 0x000fe2000c101524 */
[----:B------:R-:W-:Y:S02]  /*15f60*/  ISETP.GT.AND P4, PT, R0, 0x61, P2 ;  /* 0x000000610000780c */ /* 0x000fe40001784270 */
[----:B-1----:R-:W-:Y:S01]  /*15f70*/  PRMT R11, R3, 0x7610, R11 ;  /* 0x00007610030b7816 */ /* 0x002fe2000000000b */
[----:B------:R-:W-:Y:S01]  /*15f80*/  FMUL R3, R222, R2 ;  /* 0x00000002de037220 */ /* 0x000fe20000400000 */
[----:B------:R-:W-:-:S02]  /*15f90*/  F2FP.F16.F32.PACK_AB R8, RZ, R8 ;  /* 0x00000008ff08723e */ /* 0x000fc400000000ff */
[----:B------:R-:W-:Y:S02]  /*15fa0*/  F2FP.F16.F32.PACK_AB R9, RZ, R9 ;  /* 0x00000009ff09723e */ /* 0x000fe400000000ff */
[----:B0-----:R-:W-:Y:S02]  /*15fb0*/  PRMT R12, R8, 0x7610, R12 ;  /* 0x00007610080c7816 */ /* 0x001fe4000000000c */
[----:B------:R-:W-:Y:S01]  /*15fc0*/  F2FP.F16.F32.PACK_AB R8, RZ, R3 ;  /* 0x00000003ff08723e */ /* 0x000fe200000000ff */
[-C--:B------:R-:W-:Y:S01]  /*15fd0*/  FMUL R3, R221, R2.reuse ;  /* 0x00000002dd037220 */ /* 0x080fe20000400000 */
[----:B------:R-:W-:Y:S01]  /*15fe0*/  PRMT R13, R9, 0x7610, R13 ;  /* 0x00007610090d7816 */ /* 0x000fe2000000000d */
[----:B------:R0:W-:Y:S01]  /*15ff0*/  @P5 STG.E.U16 desc[UR36][R4.64+0xc2], R11 ;  /* 0x0000c20b04005986 */ /* 0x0001e2000c101524 */
[----:B------:R-:W-:Y:S02]  /*16000*/  ISETP.GT.AND P0, PT, R0, 0x68, P3 ;  /* 0x000000680000780c */ /* 0x000fe40001f04270 */
[----:B------:R-:W-:Y:S01]  /*16010*/  F2FP.F16.F32.PACK_AB R9, RZ, R3 ;  /* 0x00000003ff09723e */ /* 0x000fe200000000ff */
[----:B------:R1:W-:Y:S01]  /*16020*/  @P1 STG.E.U16 desc[UR36][R6.64+0xc0], R12 ;  /* 0x0000c00c06001986 */ /* 0x0003e2000c101524 */
[----:B------:R-:W-:-:S03]  /*16030*/  FMUL R3, R219, R2 ;  /* 0x00000002db037220 */ /* 0x000fc60000400000 */
[----:B------:R-:W-:Y:S01]  /*16040*/  @P4 STG.E.U16 desc[UR36][R6.64+0xc2], R13 ;  /* 0x0000c20d06004986 */ /* 0x000fe2000c101524 */
[----:B------:R-:W-:Y:S02]  /*16050*/  ISETP.GT.AND P4, PT, R0, 0x69, P3 ;  /* 0x000000690000780c */ /* 0x000fe40001f84270 */
[----:B------:R-:W-:Y:S01]  /*16060*/  PRMT R14, R8, 0x7610, R14 ;  /* 0x00007610080e7816 */ /* 0x000fe2000000000e */
[-C--:B------:R-:W-:Y:S01]  /*16070*/  FMUL R8, R220, R2.reuse ;  /* 0x00000002dc087220 */ /* 0x080fe20000400000 */
[----:B------:R-:W-:Y:S02]  /*16080*/  F2FP.F16.F32.PACK_AB R3, RZ, R3 ;  /* 0x00000003ff03723e */ /* 0x000fe400000000ff */
[----:B------:R-:W-:Y:S01]  /*16090*/  ISETP.GT.AND P1, PT, R0, 0x68, P2 ;  /* 0x000000680000780c */ /* 0x000fe20001724270 */
[----:B------:R-:W-:Y:S01]  /*160a0*/  @P0 STG.E.U16 desc[UR36][R4.64+0xd0], R14 ;  /* 0x0000d00e04000986 */ /* 0x000fe2000c101524 */
[----:B0-----:R-:W-:Y:S01]  /*160b0*/  PRMT R11, R3, 0x7610, R11 ;  /* 0x00007610030b7816 */ /* 0x001fe2000000000b */
[----:B------:R-:W-:Y:S01]  /*160c0*/  FMUL R3, R217, R2 ;  /* 0x00000002d9037220 */ /* 0x000fe20000400000 */
[----:B------:R-:W-:Y:S01]  /*160d0*/  F2FP.F16.F32.PACK_AB R10, RZ, R8 ;  /* 0x00000008ff0a723e */ /* 0x000fe200000000ff */
[----:B------:R-:W-:Y:S01]  /*160e0*/  FMUL R8, R218, R2 ;  /* 0x00000002da087220 */ /* 0x000fe20000400000 */
[C---:B------:R-:W-:Y:S01]  /*160f0*/  ISETP.GT.AND P0, PT, R0.reuse, 0x69, P2 ;  /* 0x000000690000780c */ /* 0x040fe20001704270 */
[----:B------:R0:W-:Y:S01]  /*16100*/  @P4 STG.E.U16 desc[UR36][R4.64+0xd2], R9 ;  /* 0x0000d20904004986 */ /* 0x0001e2000c101524 */
[----:B------:R-:W-:-:S02]  /*16110*/  ISETP.GT.AND P5, PT, R0, 0x70, P3 ;  /* 0x000000700000780c */ /* 0x000fc40001fa4270 */
[----:B------:R-:W-:-:S04]  /*16120*/  F2FP.F16.F32.PACK_AB R8, RZ, R8 ;  /* 0x00000008ff08723e */ /* 0x000fc800000000ff */
[----:B-1----:R-:W-:Y:S02]  /*16130*/  PRMT R12, R8, 0x7610, R12 ;  /* 0x00007610080c7816 */ /* 0x002fe4000000000c */
[----:B0-----:R-:W-:Y:S01]  /*16140*/  F2FP.F16.F32.PACK_AB R9, RZ, R3 ;  /* 0x00000003ff09723e */ /* 0x001fe200000000ff */
[-C--:B------:R-:W-:Y:S01]  /*16150*/  FMUL R3, R216, R2.reuse ;  /* 0x00000002d8037220 */ /* 0x080fe20000400000 */
[----:B------:R-:W-:Y:S01]  /*16160*/  FMUL R8, R215, R2 ;  /* 0x00000002d7087220 */ /* 0x000fe20000400000 */
[----:B------:R0:W-:Y:S03]  /*16170*/  @P1 STG.E.U16 desc[UR36][R6.64+0xd0], R10 ;  /* 0x0000d00a06001986 */ /* 0x0001e6000c101524 */
[----:B------:R-:W-:Y:S01]  /*16180*/  F2FP.F16.F32.PACK_AB R3, RZ, R3 ;  /* 0x00000003ff03723e */ /* 0x000fe200000000ff */
[----:B------:R1:W-:Y:S01]  /*16190*/  @P0 STG.E.U16 desc[UR36][R6.64+0xd2], R11 ;  /* 0x0000d20b06000986 */ /* 0x0003e2000c101524 */
[----:B------:R-:W-:-:S02]  /*161a0*/  ISETP.GT.AND P1, PT, R0, 0x70, P2 ;  /* 0x000000700000780c */ /* 0x000fc40001724270 */
[----:B------:R-:W-:Y:S01]  /*161b0*/  F2FP.F16.F32.PACK_AB R8, RZ, R8 ;  /* 0x00000008ff08723e */ /* 0x000fe200000000ff */
[----:B------:R2:W-:Y:S01]  /*161c0*/  @P5 STG.E.U16 desc[UR36][R4.64+0xe0], R12 ;  /* 0x0000e00c04005986 */ /* 0x0005e2000c101524 */
[----:B0-----:R-:W-:Y:S01]  /*161d0*/  PRMT R10, R9, 0x7610, R10 ;  /* 0x00007610090a7816 */ /* 0x001fe2000000000a */
[-C--:B------:R-:W-:Y:S01]  /*161e0*/  FMUL R9, R214, R2.reuse ;  /* 0x00000002d6097220 */ /* 0x080fe20000400000 */
[----:B-1----:R-:W-:Y:S01]  /*161f0*/  PRMT R11, R3, 0x7610, R11 ;  /* 0x00007610030b7816 */ /* 0x002fe2000000000b */
[----:B------:R-:W-:-:S03]  /*16200*/  FMUL R3, R213, R2 ;  /* 0x00000002d5037220 */ /* 0x000fc60000400000 */
[----:B------:R-:W-:Y:S02]  /*16210*/  F2FP.F16.F32.PACK_AB R9, RZ, R9 ;  /* 0x00000009ff09723e */ /* 0x000fe400000000ff */
[----:B--2---:R-:W-:Y:S02]  /*16220*/  PRMT R12, R8, 0x7610, R12 ;  /* 0x00007610080c7816 */ /* 0x004fe4000000000c */
[----:B------:R-:W-:Y:S01]  /*16230*/  F2FP.F16.F32.PACK_AB R8, RZ, R3 ;  /* 0x00000003ff08723e */ /* 0x000fe200000000ff */
[----:B------:R-:W-:Y:S01]  /*16240*/  FMUL R3, R212, R2 ;  /* 0x00000002d4037220 */ /* 0x000fe20000400000 */
[C---:B------:R-:W-:Y:S02]  /*16250*/  ISETP.GT.AND P4, PT, R0.reuse, 0x71, P2 ;  /* 0x000000710000780c */ /* 0x040fe40001784270 */
[----:B------:R-:W-:Y:S01]  /*16260*/  ISETP.GT.AND P5, PT, R0, 0x78, P3 ;  /* 0x000000780000780c */ /* 0x000fe20001fa4270 */
[----:B------:R0:W-:Y:S01]  /*16270*/  @P6 STG.E.U16 desc[UR36][R4.64+0xe2], R10 ;  /* 0x0000e20a04006986 */ /* 0x0001e2000c101524 */
[----:B------:R-:W-:-:S02]  /*16280*/  PRMT R13, R9, 0x7610, R13 ;  /* 0x00007610090d7816 */ /* 0x000fc4000000000d */
[----:B------:R-:W-:Y:S01]  /*16290*/  F2FP.F16.F32.PACK_AB R9, RZ, R3 ;  /* 0x00000003ff09723e */ /* 0x000fe200000000ff */
[----:B------:R1:W-:Y:S01]  /*162a0*/  @P1 STG.E.U16 desc[UR36][R6.64+0xe0], R11 ;  /* 0x0000e00b06001986 */ /* 0x0003e2000c101524 */
[----:B------:R-:W-:Y:S01]  /*162b0*/  ISETP.GT.AND P0, PT, R0, 0x79, P3 ;  /* 0x000000790000780c */ /* 0x000fe20001f04270 */
[-C--:B------:R-:W-:Y:S01]  /*162c0*/  FMUL R3, R210, R2.reuse ;  /* 0x00000002d2037220 */ /* 0x080fe20000400000 */
[----:B------:R-:W-:Y:S02]  /*162d0*/  ISETP.GT.AND P1, PT, R0, 0x78, P2 ;  /* 0x000000780000780c */ /* 0x000fe40001724270 */
[----:B------:R-:W-:Y:S01]  /*162e0*/  PRMT R14, R8, 0x7610, R14 ;  /* 0x00007610080e7816 */ /* 0x000fe2000000000e */
[----:B------:R-:W-:Y:S01]  /*162f0*/  FMUL R8, R211, R2 ;  /* 0x00000002d3087220 */ /* 0x000fe20000400000 */
[----:B------:R-:W-:Y:S01]  /*16300*/  F2FP.F16.F32.PACK_AB R3, RZ, R3 ;  /* 0x00000003ff03723e */ /* 0x000fe200000000ff */
[----:B------:R2:W-:Y:S01]  /*16310*/  @P4 STG.E.U16 desc[UR36][R6.64+0xe2], R12 ;  /* 0x0000e20c06004986 */ /* 0x0005e2000c101524 */
[----:B------:R-:W-:-:S02]  /*16320*/  ISETP.GT.AND P4, PT, R0, 0x79, P2 ;  /* 0x000000790000780c */ /* 0x000fc40001784270 */
[----:B0-----:R-:W-:Y:S01]  /*16330*/  F2FP.F16.F32.PACK_AB R10, RZ, R8 ;  /* 0x00000008ff0a723e */ /* 0x001fe200000000ff */
[----:B------:R-:W-:Y:S01]  /*16340*/  @P5 STG.E.U16 desc[UR36][R4.64+0xf0], R13 ;  /* 0x0000f00d04005986 */ /* 0x000fe2000c101524 */
[----:B-1----:R-:W-:Y:S01]  /*16350*/  PRMT R11, R3, 0x7610, R11 ;  /* 0x00007610030b7816 */ /* 0x002fe2000000000b */
[-C--:B------:R-:W-:Y:S01]  /*16360*/  FMUL R3, R208, R2.reuse ;  /* 0x00000002d0037220 */ /* 0x080fe20000400000 */
[----:B------:R-:W-:Y:S01]  /*16370*/  FMUL R8, R209, R2 ;  /* 0x00000002d1087220 */ /* 0x000fe20000400000 */
[C---:B------:R-:W-:Y:S01]  /*16380*/  ISETP.GT.AND P5, PT, R0.reuse, 0x80, P3 ;  /* 0x000000800000780c */ /* 0x040fe20001fa4270 */
[----:B------:R-:W-:Y:S01]  /*16390*/  @P0 STG.E.U16 desc[UR36][R4.64+0xf2], R14 ;  /* 0x0000f20e04000986 */ /* 0x000fe2000c101524 */
[----:B------:R-:W-:-:S03]  /*163a0*/  ISETP.GT.AND P6, PT, R0, 0x81, P3 ;  /* 0x000000810000780c */ /* 0x000fc60001fc4270 */
[----:B------:R0:W-:Y:S01]  /*163b0*/  @P1 STG.E.U16 desc[UR36][R6.64+0xf0], R9 ;  /* 0x0000f00906001986 */ /* 0x0001e2000c101524 */
[----:B------:R-:W-:-:S04]  /*163c0*/  F2FP.F16.F32.PACK_AB R8, RZ, R8 ;  /* 0x00000008ff08723e */ /* 0x000fc800000000ff */
[----:B--2---:R-:W-:Y:S01]  /*163d0*/  PRMT R12, R8, 0x7610, R12 ;  /* 0x00007610080c7816 */ /* 0x004fe2000000000c */
[-C--:B------:R-:W-:Y:S01]  /*163e0*/  FMUL R8, R206, R2.reuse ;  /* 0x00000002ce087220 */ /* 0x080fe20000400000 */
[----:B0-----:R-:W-:Y:S01]  /*163f0*/  F2FP.F16.F32.PACK_AB R9, RZ, R3 ;  /* 0x00000003ff09723e */ /* 0x001fe200000000ff */
[----:B------:R-:W-:Y:S01]  /*16400*/  FMUL R3, R207, R2 ;  /* 0x00000002cf037220 */ /* 0x000fe20000400000 */
[----:B------:R0:W-:Y:S01]  /*16410*/  @P4 STG.E.U16 desc[UR36][R6.64+0xf2], R10 ;  /* 0x0000f20a06004986 */ /* 0x0001e2000c101524 */
[----:B------:R-:W-:-:S03]  /*16420*/  ISETP.GT.AND P0, PT, R0, 0x80, P2 ;  /* 0x000000800000780c */ /* 0x000fc60001704270 */
[----:B------:R-:W-:Y:S01]  /*16430*/  F2FP.F16.F32.PACK_AB R3, RZ, R3 ;  /* 0x00000003ff03723e */ /* 0x000fe200000000ff */
[----:B------:R1:W-:Y:S01]  /*16440*/  @P5 STG.E.U16 desc[UR36][R4.64+0x100], R11 ;  /* 0x0001000b04005986 */ /* 0x0003e2000c101524 */
[----:B------:R-:W-:Y:S02]  /*16450*/  ISETP.GT.AND P1, PT, R0, 0x81, P2 ;  /* 0x000000810000780c */ /* 0x000fe40001724270 */
[----:B------:R-:W-:Y:S01]  /*16460*/  F2FP.F16.F32.PACK_AB R8, RZ, R8 ;  /* 0x00000008ff08723e */ /* 0x000fe200000000ff */
[----:B------:R2:W-:Y:S01]  /*16470*/  @P6 STG.E.U16 desc[UR36][R4.64+0x102], R12 ;  /* 0x0001020c04006986 */ /* 0x0005e2000c101524 */
[----:B0-----:R-:W-:Y:S01]  /*16480*/  PRMT R10, R9, 0x7610, R10 ;  /* 0x00007610090a7816 */ /* 0x001fe2000000000a */
[-C--:B------:R-:W-:Y:S01]  /*16490*/  FMUL R9, R205, R2.reuse ;  /* 0x00000002cd097220 */ /* 0x080fe20000400000 */
[----:B-1----:R-:W-:Y:S01]  /*164a0*/  PRMT R11, R3, 0x7610, R11 ;  /* 0x00007610030b7816 */ /* 0x002fe2000000000b */
[----:B------:R-:W-:Y:S01]  /*164b0*/  FMUL R3, R204, R2 ;  /* 0x00000002cc037220 */ /* 0x000fe20000400000 */
[----:B------:R-:W-:-:S02]  /*164c0*/  ISETP.GT.AND P4, PT, R0, 0x88, P3 ;  /* 0x000000880000780c */ /* 0x000fc40001f84270 */
[----:B--2---:R-:W-:Y:S02]  /*164d0*/  PRMT R12, R8, 0x7610, R12 ;  /* 0x00007610080c7816 */ /* 0x004fe4000000000c */
[----:B------:R-:W-:Y:S01]  /*164e0*/  F2FP.F16.F32.PACK_AB R8, RZ, R3 ;  /* 0x00000003ff08723e */ /* 0x000fe200000000ff */
[-C--:B------:R-:W-:Y:S01]  /*164f0*/  FMUL R3, R203, R2.reuse ;  /* 0x00000002cb037220 */ /* 0x080fe20000400000 */
[----:B------:R-:W-:Y:S02]  /*16500*/  F2FP.F16.F32.PACK_AB R9, RZ, R9 ;  /* 0x00000009ff09723e */ /* 0x000fe400000000ff */
[C---:B------:R-:W-:Y:S01]  /*16510*/  ISETP.GT.AND P5, PT, R0.reuse, 0x89, P3 ;  /* 0x000000890000780c */ /* 0x040fe20001fa4270 */
[----:B------:R0:W-:Y:S01]  /*16520*/  @P0 STG.E.U16 desc[UR36][R6.64+0x100], R10 ;  /* 0x0001000a06000986 */ /* 0x0001e2000c101524 */
[----:B------:R-:W-:Y:S02]  /*16530*/  PRMT R13, R9, 0x7610, R13 ;  /* 0x00007610090d7816 */ /* 0x000fe4000000000d */
[----:B------:R-:W-:Y:S01]  /*16540*/  F2FP.F16.F32.PACK_AB R9, RZ, R3 ;  /* 0x00000003ff09723e */ /* 0x000fe200000000ff */
[----:B------:R1:W-:Y:S01]  /*16550*/  @P1 STG.E.U16 desc[UR36][R6.64+0x102], R11 ;  /* 0x0001020b06001986 */ /* 0x0003e2000c101524 */
[C---:B------:R-:W-:Y:S01]  /*16560*/  ISETP.GT.AND P0, PT, R0.reuse, 0x88, P2 ;  /* 0x000000880000780c */ /* 0x040fe20001704270 */
[----:B------:R-:W-:Y:S01]  /*16570*/  FMUL R3, R201, R2 ;  /* 0x00000002c9037220 */ /* 0x000fe20000400000 */
[----:B------:R-:W-:-:S02]  /*16580*/  ISETP.GT.AND P1, PT, R0, 0x89, P2 ;  /* 0x000000890000780c */ /* 0x000fc40001724270 */
[----:B------:R-:W-:Y:S01]  /*16590*/  PRMT R14, R8, 0x7610, R14 ;  /* 0x00007610080e7816 */ /* 0x000fe2000000000e */
[----:B------:R-:W-:Y:S01]  /*165a0*/  FMUL R8, R202, R2 ;  /* 0x00000002ca087220 */ /* 0x000fe20000400000 */
[----:B------:R-:W-:Y:S01]  /*165b0*/  F2FP.F16.F32.PACK_AB R3, RZ, R3 ;  /* 0x00000003ff03723e */ /* 0x000fe200000000ff */
[----:B------:R2:W-:Y:S01]  /*165c0*/  @P4 STG.E.U16 desc[UR36][R4.64+0x110], R12 ;  /* 0x0001100c04004986 */ /* 0x0005e2000c101524 */
[----:B------:R-:W-:Y:S02]  /*165d0*/  ISETP.GT.AND P4, PT, R0, 0x90, P3 ;  /* 0x000000900000780c */ /* 0x000fe40001f84270 */
        /* <DEDUP_REMOVED lines=9> */
[----:B------:R-:W-:Y:S02]  /*16670*/  F2FP.F16.F32.PACK_AB R8, RZ, R8 ;  /* 0x00000008ff08723e */ /* 0x000fe400000000ff */
[----:B------:R-:W-:Y:S01]  /*16680*/  ISETP.GT.AND P1, PT, R0, 0x91, P2 ;  /* 0x000000910000780c */ /* 0x000fe20001724270 */
[----:B------:R1:W-:Y:S01]  /*16690*/  @P4 STG.E.U16 desc[UR36][R4.64+0x120], R10 ;  /* 0x0001200a04004986 */ /* 0x0003e2000c101524 */
[----:B--2---:R-:W-:Y:S01]  /*166a0*/  PRMT R12, R8, 0x7610, R12 ;  /* 0x00007610080c7816 */ /* 0x004fe2000000000c */
[-C--:B------:R-:W-:Y:S01]  /*166b0*/  FMUL R8, R197, R2.reuse ;  /* 0x00000002c5087220 */ /* 0x080fe20000400000 */
[----:B0-----:R-:W-:Y:S01]  /*166c0*/  F2FP.F16.F32.PACK_AB R9, RZ, R3 ;  /* 0x00000003ff09723e */ /* 0x001fe200000000ff */
[----:B------:R-:W-:Y:S01]  /*166d0*/  FMUL R3, R198, R2 ;  /* 0x00000002c6037220 */ /* 0x000fe20000400000 */
[----:B------:R-:W-:Y:S01]  /*166e0*/  ISETP.GT.AND P4, PT, R0, 0x98, P3 ;  /* 0x000000980000780c */ /* 0x000fe20001f84270 */
[----:B------:R0:W-:Y:S03]  /*166f0*/  @P5 STG.E.U16 desc[UR36][R4.64+0x122], R11 ;  /* 0x0001220b04005986 */ /* 0x0001e6000c101524 */
[----:B------:R-:W-:-:S02]  /*16700*/  F2FP.F16.F32.PACK_AB R3, RZ, R3 ;  /* 0x00000003ff03723e */ /* 0x000fc400000000ff */
[----:B-1----:R-:W-:Y:S01]  /*16710*/  PRMT R10, R9, 0x7610, R10 ;  /* 0x00007610090a7816 */ /* 0x002fe2000000000a */
[----:B------:R-:W-:Y:S01]  /*16720*/  FMUL R9, R196, R2 ;  /* 0x00000002c4097220 */ /* 0x000fe20000400000 */
[----:B------:R-:W-:Y:S01]  /*16730*/  F2FP.F16.F32.PACK_AB R8, RZ, R8 ;  /* 0x00000008ff08723e */ /* 0x000fe200000000ff */
[----:B------:R1:W-:Y:S01]  /*16740*/  @P0 STG.E.U16 desc[UR36][R6.64+0x120], R12 ;  /* 0x0001200c06000986 */ /* 0x0003e2000c101524 */
[----:B0-----:R-:W-:Y:S01]  /*16750*/  PRMT R11, R3, 0x7610, R11 ;  /* 0x00007610030b7816 */ /* 0x001fe2000000000b */
[----:B------:R-:W-:Y:S01]  /*16760*/  FMUL R3, R195, R2 ;  /* 0x00000002c3037220 */ /* 0x000fe20000400000 */
[C---:B------:R-:W-:Y:S01]  /*16770*/  ISETP.GT.AND P5, PT, R0.reuse, 0x99, P3 ;  /* 0x000000990000780c */ /* 0x040fe20001fa4270 */
[----:B------:R0:W-:Y:S01]  /*16780*/  @P1 STG.E.U16 desc[UR36][R6.64+0x122], R10 ;  /* 0x0001220a06001986 */ /* 0x0001e2000c101524 */
[----:B------:R-:W-:Y:S02]  /*16790*/  ISETP.GT.AND P1, PT, R0, 0x98, P2 ;  /* 0x000000980000780c */ /* 0x000fe40001724270 */
[----:B------:R-:W-:-:S02]  /*167a0*/  F2FP.F16.F32.PACK_AB R9, RZ, R9 ;  /* 0x00000009ff09723e */ /* 0x000fc400000000ff */
[----:B-1----:R-:W-:Y:S02]  /*167b0*/  PRMT R12, R8, 0x7610, R12 ;  /* 0x00007610080c7816 */ /* 0x002fe4000000000c */
[----:B------:R-:W-:Y:S01]  /*167c0*/  F2FP.F16.F32.PACK_AB R8, RZ, R3 ;  /* 0x00000003ff08723e */ /* 0x000fe200000000ff */
[-C--:B------:R-:W-:Y:S01]  /*167d0*/  FMUL R3, R194, R2.reuse ;  /* 0x00000002c2037220 */ /* 0x080fe20000400000 */
[C---:B------:R-:W-:Y:S01]  /*167e0*/  ISETP.GT.AND P0, PT, R0.reuse, 0x99, P2 ;  /* 0x000000990000780c */ /* 0x040fe20001704270 */
[----:B------:R1:W-:Y:S01]  /*167f0*/  @P4 STG.E.U16 desc[UR36][R4.64+0x130], R11 ;  /* 0x0001300b04004986 */ /* 0x0003e2000c101524 */
[----:B------:R-:W-:Y:S02]  /*16800*/  ISETP.GT.AND P4, PT, R0, 0xa0, P3 ;  /* 0x000000a00000780c */ /* 0x000fe40001f84270 */
[----:B------:R-:W-:Y:S02]  /*16810*/  PRMT R13, R9, 0x7610, R13 ;  /* 0x00007610090d7816 */ /* 0x000fe4000000000d */
[----:B------:R-:W-:Y:S01]  /*16820*/  F2FP.F16.F32.PACK_AB R9, RZ, R3 ;  /* 0x00000003ff09723e */ /* 0x000fe200000000ff */
[-C--:B------:R-:W-:Y:S01]  /*16830*/  FMUL R3, R192, R2.reuse ;  /* 0x00000002c0037220 */ /* 0x080fe20000400000 */
[----:B------:R-:W-:Y:S01]  /*16840*/  PRMT R14, R8, 0x7610, R14 ;  /* 0x00007610080e7816 */ /* 0x000fe2000000000e */
[----:B------:R-:W-:Y:S01]  /*16850*/  FMUL R8, R193, R2 ;  /* 0x00000002c1087220 */ /* 0x000fe20000400000 */
[----:B------:R2:W-:Y:S01]  /*16860*/  @P5 STG.E.U16 desc[UR36][R4.64+0x132], R12 ;  /* 0x0001320c04005986 */ /* 0x0005e2000c101524 */
[----:B------:R-:W-:-:S02]  /*16870*/  ISETP.GT.AND P5, PT, R0, 0xa1, P3 ;  /* 0x000000a10000780c */ /* 0x000fc40001fa4270 */
[----:B------:R-:W-:Y:S01]  /*16880*/  F2FP.F16.F32.PACK_AB R3, RZ, R3 ;  /* 0x00000003ff03723e */ /* 0x000fe200000000ff */
[----:B------:R-:W-:Y:S01]  /*16890*/  @P1 STG.E.U16 desc[UR36][R6.64+0x130], R13 ;  /* 0x0001300d06001986 */ /* 0x000fe2000c101524 */
[----:B0-----:R-:W-:Y:S01]  /*168a0*/  F2FP.F16.F32.PACK_AB R10, RZ, R8 ;  /* 0x00000008ff0a723e */ /* 0x001fe200000000ff */
[-C--:B------:R-:W-:Y:S01]  /*168b0*/  FMUL R8, R191, R2.reuse ;  /* 0x00000002bf087220 */ /* 0x080fe20000400000 */
[----:B-1----:R-:W-:Y:S01]  /*168c0*/  PRMT R11, R3, 0x7610, R11 ;  /* 0x00007610030b7816 */ /* 0x002fe2000000000b */
[----:B------:R-:W-:Y:S01]  /*168d0*/  @P0 STG.E.U16 desc[UR36][R6.64+0x132], R14 ;  /* 0x0001320e06000986 */ /* 0x000fe2000c101524 */
[----:B------:R-:W-:Y:S01]  /*168e0*/  ISETP.GT.AND P0, PT, R0, 0xa0, P2 ;  /* 0x000000a00000780c */ /* 0x000fe20001704270 */
[----:B------:R-:W-:Y:S01]  /*168f0*/  FMUL R3, R190, R2 ;  /* 0x00000002be037220 */ /* 0x000fe20000400000 */
[C---:B------:R-:W-:Y:S01]  /*16900*/  ISETP.GT.AND P1, PT, R0.reuse, 0xa1, P2 ;  /* 0x000000a10000780c */ /* 0x040fe20001724270 */
[----:B------:R0:W-:Y:S01]  /*16910*/  @P4 STG.E.U16 desc[UR36][R4.64+0x140], R9 ;  /* 0x0001400904004986 */ /* 0x0001e2000c101524 */
[----:B------:R-:W-:-:S02]  /*16920*/  ISETP.GT.AND P4, PT, R0, 0xa8, P3 ;  /* 0x000000a80000780c */ /* 0x000fc40001f84270 */
[----:B------:R-:W-:Y:S01]  /*16930*/  F2FP.F16.F32.PACK_AB R8, RZ, R8 ;  /* 0x00000008ff08723e */ /* 0x000fe200000000ff */
[----:B------:R1:W-:Y:S03]  /*16940*/  @P5 STG.E.U16 desc[UR36][R4.64+0x142], R10 ;  /* 0x0001420a04005986 */ /* 0x0003e6000c101524 */
[----:B--2---:R-:W-:Y:S02]  /*16950*/  PRMT R12, R8, 0x7610, R12 ;  /* 0x00007610080c7816 */ /* 0x004fe4000000000c */
[----:B0-----:R-:W-:Y:S01]  /*16960*/  F2FP.F16.F32.PACK_AB R9, RZ, R3 ;  /* 0x00000003ff09723e */ /* 0x001fe200000000ff */
[-C--:B------:R-:W-:Y:S01]  /*16970*/  FMUL R3, R189, R2.reuse ;  /* 0x00000002bd037220 */ /* 0x080fe20000400000 */
[-C--:B------:R-:W-:Y:S02]  /*16980*/  FMUL R8, R188, R2.reuse ;  /* 0x00000002bc087220 */ /* 0x080fe40000400000 */
[----:B-1----:R-:W-:Y:S01]  /*16990*/  PRMT R10, R9, 0x7610, R10 ;  /* 0x00007610090a7816 */ /* 0x002fe2000000000a */
[----:B------:R0:W-:Y:S01]  /*169a0*/  @P0 STG.E.U16 desc[UR36][R6.64+0x140], R11 ;  /* 0x0001400b06000986 */ /* 0x0001e2000c101524 */
[----:B------:R-:W-:Y:S01]  /*169b0*/  F2FP.F16.F32.PACK_AB R3, RZ, R3 ;  /* 0x00000003ff03723e */ /* 0x000fe200000000ff */
[----:B------:R-:W-:Y:S01]  /*169c0*/  FMUL R9, R187, R2 ;  /* 0x00000002bb097220 */ /* 0x000fe20000400000 */
[C---:B------:R-:W-:Y:S01]  /*169d0*/  ISETP.GT.AND P5, PT, R0.reuse, 0xa9, P3 ;  /* 0x000000a90000780c */ /* 0x040fe20001fa4270 */
[----:B------:R1:W-:Y:S01]  /*169e0*/  @P1 STG.E.U16 desc[UR36][R6.64+0x142], R12 ;  /* 0x0001420c06001986 */ /* 0x0003e2000c101524 */
[----:B------:R-:W-:-:S03]  /*169f0*/  ISETP.GT.AND P1, PT, R0, 0xa8, P2 ;  /* 0x000000a80000780c */ /* 0x000fc60001724270 */
[----:B------:R-:W-:Y:S01]  /*16a00*/  @P4 STG.E.U16 desc[UR36][R4.64+0x150], R10 ;  /* 0x0001500a04004986 */ /* 0x000fe2000c101524 */
[----:B------:R-:W-:Y:S02]  /*16a10*/  ISETP.GT.AND P4, PT, R0, 0xa9, P2 ;  /* 0x000000a90000780c */ /* 0x000fe40001784270 */
[----:B------:R-:W-:Y:S02]  /*16a20*/  F2FP.F16.F32.PACK_AB R8, RZ, R8 ;  /* 0x00000008ff08723e */ /* 0x000fe400000000ff */
[----:B0-----:R-:W-:Y:S01]  /*16a30*/  PRMT R11, R3, 0x7610, R11 ;  /* 0x00007610030b7816 */ /* 0x001fe2000000000b */
[-C--:B------:R-:W-:Y:S01]  /*16a40*/  FMUL R3, R186, R2.reuse ;  /* 0x00000002ba037220 */ /* 0x080fe20000400000 */
[----:B------:R-:W-:Y:S02]  /*16a50*/  F2FP.F16.F32.PACK_AB R9, RZ, R9 ;  /* 0x00000009ff09723e */ /* 0x000fe400000000ff */
[----:B-1----:R-:W-:Y:S02]  /*16a60*/  PRMT R12, R8, 0x7610, R12 ;  /* 0x00007610080c7816 */ /* 0x002fe4000000000c */
[----:B------:R-:W-:Y:S01]  /*16a70*/  F2FP.F16.F32.PACK_AB R8, RZ, R3 ;  /* 0x00000003ff08723e */ /* 0x000fe200000000ff */
[----:B------:R-:W-:Y:S01]  /*16a80*/  FMUL R3, R185, R2 ;  /* 0x00000002b9037220 */ /* 0x000fe20000400000 */
[----:B------:R-:W-:Y:S01]  /*16a90*/  PRMT R13, R9, 0x7610, R13 ;  /* 0x00007610090d7816 */ /* 0x000fe2000000000d */
[----:B------:R0:W-:Y:S01]  /*16aa0*/  @P5 STG.E.U16 desc[UR36][R4.64+0x152], R11 ;  /* 0x0001520b04005986 */ /* 0x0001e2000c101524 */
[----:B------:R-:W-:-:S02]  /*16ab0*/  ISETP.GT.AND P0, PT, R0, 0xb0, P3 ;  /* 0x000000b00000780c */ /* 0x000fc40001f04270 */
        /* <DEDUP_REMOVED lines=26> */
[----:B------:R-:W-:Y:S02]  /*16c60*/  ISETP.GT.AND P1, PT, R0, 0xb8, P2 ;  /* 0x000000b80000780c */ /* 0x000fe40001724270 */
[----:B------:R-:W-:Y:S02]  /*16c70*/  F2FP.F16.F32.PACK_AB R8, RZ, R8 ;  /* 0x00000008ff08723e */ /* 0x000fe400000000ff */
[----:B0-----:R-:W-:Y:S01]  /*16c80*/  PRMT R10, R9, 0x7610, R10 ;  /* 0x00007610090a7816 */ /* 0x001fe2000000000a */
[-C--:B------:R-:W-:Y:S01]  /*16c90*/  FMUL R9, R178, R2.reuse ;  /* 0x00000002b2097220 */ /* 0x080fe20000400000 */
[----:B-1----:R-:W-:Y:S01]  /*16ca0*/  PRMT R11, R3, 0x7610, R11 ;  /* 0x00007610030b7816 */ /* 0x002fe2000000000b */
[----:B------:R-:W-:Y:S01]  /*16cb0*/  FMUL R3, R177, R2 ;  /* 0x00000002b1037220 */ /* 0x000fe20000400000 */
[----:B------:R0:W-:Y:S02]  /*16cc0*/  @P5 STG.E.U16 desc[UR36][R4.64+0x170], R12 ;  /* 0x0001700c04005986 */ /* 0x0001e4000c101524 */
[----:B------:R-:W-:-:S02]  /*16cd0*/  F2FP.F16.F32.PACK_AB R9, RZ, R9 ;  /* 0x00000009ff09723e */ /* 0x000fc400000000ff */
[C---:B------:R-:W-:Y:S02]  /*16ce0*/  ISETP.GT.AND P4, PT, R0.reuse, 0xb9, P2 ;  /* 0x000000b90000780c */ /* 0x040fe40001784270 */
[----:B------:R-:W-:Y:S02]  /*16cf0*/  ISETP.GT.AND P5, PT, R0, 0xc0, P3 ;  /* 0x000000c00000780c */ /* 0x000fe40001fa4270 */
[----:B0-----:R-:W-:Y:S02]  /*16d00*/  PRMT R12, R8, 0x7610, R12 ;  /* 0x00007610080c7816 */ /* 0x001fe4000000000c */
[----:B------:R-:W-:Y:S01]  /*16d10*/  F2FP.F16.F32.PACK_AB R8, RZ, R3 ;  /* 0x00000003ff08723e */ /* 0x000fe200000000ff */
[----:B------:R-:W-:Y:S01]  /*16d20*/  FMUL R3, R176, R2 ;  /* 0x00000002b0037220 */ /* 0x000fe20000400000 */
[----:B------:R-:W-:Y:S01]  /*16d30*/  PRMT R13, R9, 0x7610, R13 ;  /* 0x00007610090d7816 */ /* 0x000fe2000000000d */
[----:B------:R0:W-:Y:S01]  /*16d40*/  @P6 STG.E.U16 desc[UR36][R4.64+0x172], R10 ;  /* 0x0001720a04006986 */ /* 0x0001e2000c101524 */
[----:B------:R-:W-:-:S02]  /*16d50*/  ISETP.GT.AND P0, PT, R0, 0xc1, P3 ;  /* 0x000000c10000780c */ /* 0x000fc40001f04270 */
[----:B------:R-:W-:Y:S01]  /*16d60*/  F2FP.F16.F32.PACK_AB R9, RZ, R3 ;  /* 0x00000003ff09723e */ /* 0x000fe200000000ff */
[----:B------:R1:W-:Y:S01]  /*16d70*/  @P1 STG.E.U16 desc[UR36][R6.64+0x170], R11 ;  /* 0x0001700b06001986 */ /* 0x0003e2000c101524 */
[-C--:B------:R-:W-:Y:S01]  /*16d80*/  FMUL R3, R174, R2.reuse ;  /* 0x00000002ae037220 */ /* 0x080fe20000400000 */
[----:B------:R-:W-:Y:S02]  /*16d90*/  ISETP.GT.AND P1, PT, R0, 0xc0, P2 ;  /* 0x000000c00000780c */ /* 0x000fe40001724270 */
        /* <DEDUP_REMOVED lines=40> */
[C---:B------:R-:W-:Y:S01]  /*17020*/  ISETP.GT.AND P0, PT, R0.reuse, 0xd0, P2 ;  /* 0x000000d00000780c */ /* 0x040fe20001704270 */
        /* <DEDUP_REMOVED lines=11> */
[----:B------:R-:W-:Y:S01]  /*170e0*/  ISETP.GT.AND P5, PT, R0, 0xd9, P3 ;  /* 0x000000d90000780c */ /* 0x000fe20001fa4270 */
[----:B------:R-:W-:Y:S01]  /*170f0*/  FMUL R8, R164, R2 ;  /* 0x00000002a4087220 */ /* 0x000fe20000400000 */
[----:B------:R-:W-:Y:S01]  /*17100*/  @P0 STG.E.U16 desc[UR36][R6.64+0x1a0], R14 ;  /* 0x0001a00e06000986 */ /* 0x000fe2000c101524 */
[----:B------:R-:W-:-:S03]  /*17110*/  ISETP.GT.AND P0, PT, R0, 0xd8, P2 ;  /* 0x000000d80000780c */ /* 0x000fc60001704270 */
[----:B------:R0:W-:Y:S01]  /*17120*/  @P1 STG.E.U16 desc[UR36][R6.64+0x1a2], R9 ;  /* 0x0001a20906001986 */ /* 0x0001e2000c101524 */
[----:B------:R-:W-:Y:S02]  /*17130*/  F2FP.F16.F32.PACK_AB R8, RZ, R8 ;  /* 0x00000008ff08723e */ /* 0x000fe400000000ff */
[----:B------:R-:W-:Y:S02]  /*17140*/  ISETP.GT.AND P1, PT, R0, 0xd9, P2 ;  /* 0x000000d90000780c */ /* 0x000fe40001724270 */
        /* <DEDUP_REMOVED lines=16> */
[----:B------:R1:W-:Y:S01]  /*17250*/  @P1 STG.E.U16 desc[UR36][R6.64+0x1b2], R10 ;  /* 0x0001b20a06001986 */ /* 0x0003e2000c101524 */
[C---:B------:R-:W-:Y:S02]  /*17260*/  ISETP.GT.AND P1, PT, R0.reuse, 0xe0, P2 ;  /* 0x000000e00000780c */ /* 0x040fe40001724270 */
[----:B------:R-:W-:Y:S02]  /*17270*/  ISETP.GT.AND P0, PT, R0, 0xe1, P2 ;  /* 0x000000e10000780c */ /* 0x000fe40001704270 */
[----:B0-----:R-:W-:Y:S02]  /*17280*/  PRMT R12, R8, 0x7610, R12 ;  /* 0x00007610080c7816 */ /* 0x001fe4000000000c */
[----:B------:R-:W-:Y:S01]  /*17290*/  F2FP.F16.F32.PACK_AB R8, RZ, R3 ;  /* 0x00000003ff08723e */ /* 0x000fe200000000ff */
[----:B------:R-:W-:Y:S01]  /*172a0*/  FMUL R3, R157, R2 ;  /* 0x000000029d037220 */ /* 0x000fe20000400000 */
[----:B------:R0:W-:Y:S01]  /*172b0*/  @P4 STG.E.U16 desc[UR36][R4.64+0x1c0], R11 ;  /* 0x0001c00b04004986 */ /* 0x0001e2000c101524 */
[----:B-1----:R-:W-:-:S02]  /*172c0*/  PRMT R10, R9, 0x7610, R10 ;  /* 0x00007610090a7816 */ /* 0x002fc4000000000a */
[----:B------:R-:W-:Y:S01]  /*172d0*/  PRMT R13, R8, 0x7610, R13 ;  /* 0x00007610080d7816 */ /* 0x000fe2000000000d */
[----:B------:R-:W-:Y:S01]  /*172e0*/  @P5 STG.E.U16 desc[UR36][R4.64+0x1c2], R12 ;  /* 0x0001c20c04005986 */ /* 0x000fe2000c101524 */
[-C--:B------:R-:W-:Y:S01]  /*172f0*/  FMUL R8, R156, R2.reuse ;  /* 0x000000029c087220 */ /* 0x080fe20000400000 */
[C---:B------:R-:W-:Y:S02]  /*17300*/  ISETP.GT.AND P4, PT, R0.reuse, 0xe8, P3 ;  /* 0x000000e80000780c */ /* 0x040fe40001f84270 */
[----:B------:R-:W-:Y:S01]  /*17310*/  F2FP.F16.F32.PACK_AB R9, RZ, R3 ;  /* 0x00000003ff09723e */ /* 0x000fe200000000ff */
[----:B------:R-:W-:Y:S01]  /*17320*/  FMUL R3, R155, R2 ;  /* 0x000000029b037220 */ /* 0x000fe20000400000 */
[C---:B------:R-:W-:Y:S02]  /*17330*/  ISETP.GT.AND P5, PT, R0.reuse, 0xe9, P3 ;  /* 0x000000e90000780c */ /* 0x040fe40001fa4270 */
[----:B------:R-:W-:Y:S02]  /*17340*/  ISETP.GT.AND P6, PT, R0, 0xe8, P2 ;  /* 0x000000e80000780c */ /* 0x000fe400017c4270 */
[----:B------:R-:W-:Y:S01]  /*17350*/  F2FP.F16.F32.PACK_AB R8, RZ, R8 ;  /* 0x00000008ff08723e */ /* 0x000fe200000000ff */
[----:B------:R1:W-:Y:S01]  /*17360*/  @P1 STG.E.U16 desc[UR36][R6.64+0x1c0], R10 ;  /* 0x0001c00a06001986 */ /* 0x0003e2000c101524 */
[----:B------:R-:W-:-:S02]  /*17370*/  F2FP.F16.F32.PACK_AB R3, RZ, R3 ;  /* 0x00000003ff03723e */ /* 0x000fc400000000ff */
[C---:B------:R-:W-:Y:S01]  /*17380*/  ISETP.GT.AND P1, PT, R17.reuse, 0x80, PT ;  /* 0x000000801100780c */ /* 0x040fe20003f24270 */
[----:B------:R2:W-:Y:S01]  /*17390*/  @P0 STG.E.U16 desc[UR36][R6.64+0x1c2], R13 ;  /* 0x0001c20d06000986 */ /* 0x0005e2000c101524 */
[----:B------:R-:W-:Y:S02]  /*173a0*/  ISETP.GT.AND P0, PT, R17, 0x88, PT ;  /* 0x000000881100780c */ /* 0x000fe40003f04270 */
[----:B0-----:R-:W-:Y:S02]  /*173b0*/  PRMT R11, R8, 0x7610, R11 ;  /* 0x00007610080b7816 */ /* 0x001fe4000000000b */
[----:B------:R-:W-:Y:S02]  /*173c0*/  PRMT R17, R3, 0x7610, R17 ;  /* 0x0000761003117816 */ /* 0x000fe40000000011 */
[----:B-1----:R-:W-:Y:S01]  /*173d0*/  PRMT R10, R9, 0x7610, R10 ;  /* 0x00007610090a7816 */ /* 0x002fe2000000000a */
[----:B------:R-:W-:-:S04]  /*173e0*/  FMUL R3, R154, R2 ;  /* 0x000000029a037220 */ /* 0x000fc80000400000 */
[----:B------:R-:W-:Y:S01]  /*173f0*/  @P4 STG.E.U16 desc[UR36][R4.64+0x1d0], R10 ;  /* 0x0001d00a04004986 */ /* 0x000fe2000c101524 */
[----:B------:R-:W-:-:S03]  /*17400*/  ISETP.GT.AND P4, PT, R0, 0xe9, P2 ;  /* 0x000000e90000780c */ /* 0x000fc60001784270 */
[----:B------:R0:W-:Y:S01]  /*17410*/  @P5 STG.E.U16 desc[UR36][R4.64+0x1d2], R11 ;  /* 0x0001d20b04005986 */ /* 0x0001e2000c101524 */
[----:B------:R-:W-:-:S03]  /*17420*/  ISETP.GT.AND P5, PT, R0, 0xf0, P3 ;  /* 0x000000f00000780c */ /* 0x000fc60001fa4270 */
[----:B------:R-:W-:Y:S01]  /*17430*/  @P6 STG.E.U16 desc[UR36][R6.64+0x1d0], R17 ;  /* 0x0001d01106006986 */ /* 0x000fe2000c101524 */
[----:B------:R-:W-:Y:S01]  /*17440*/  ISETP.GT.AND P6, PT, R0, 0xf1, P3 ;  /* 0x000000f10000780c */ /* 0x000fe20001fc4270 */
[-C--:B------:R-:W-:Y:S01]  /*17450*/  FMUL R8, R153, R2.reuse ;  /* 0x0000000299087220 */ /* 0x080fe20000400000 */
[----:B------:R-:W-:Y:S01]  /*17460*/  FMUL R9, R152, R2 ;  /* 0x0000000298097220 */ /* 0x000fe20000400000 */
[----:B--2---:R-:W-:-:S03]  /*17470*/  F2FP.F16.F32.PACK_AB R13, RZ, R3 ;  /* 0x00000003ff0d723e */ /* 0x004fc600000000ff */
[----:B------:R-:W-:Y:S02]  /*17480*/  F2FP.F16.F32.PACK_AB R14, RZ, R8 ;  /* 0x00000008ff0e723e */ /* 0x000fe400000000ff */
[----:B------:R-:W-:Y:S01]  /*17490*/  F2FP.F16.F32.PACK_AB R15, RZ, R9 ;  /* 0x00000009ff0f723e */ /* 0x000fe200000000ff */
[----:B------:R-:W-:Y:S01]  /*174a0*/  @P4 STG.E.U16 desc[UR36][R6.64+0x1d2], R13 ;  /* 0x0001d20d06004986 */ /* 0x000fe2000c101524 */
[----:B------:R-:W-:-:S03]  /*174b0*/  ISETP.GT.AND P4, PT, R0, 0xf1, P2 ;  /* 0x000000f10000780c */ /* 0x000fc60001784270 */
[----:B------:R-:W-:Y:S04]  /*174c0*/  @P5 STG.E.U16 desc[UR36][R4.64+0x1e0], R14 ;  /* 0x0001e00e04005986 */ /* 0x000fe8000c101524 */
[----:B------:R-:W-:Y:S01]  /*174d0*/  @P6 STG.E.U16 desc[UR36][R4.64+0x1e2], R15 ;  /* 0x0001e20f04006986 */ /* 0x000fe2000c101524 */
[----:B------:R-:W-:Y:S01]  /*174e0*/  ISETP.GT.AND P6, PT, R0, 0xf0, P2 ;  /* 0x000000f00000780c */ /* 0x000fe200017c4270 */
[-C--:B0-----:R-:W-:Y:S01]  /*174f0*/  FMUL R11, R23, R2.reuse ;  /* 0x00000002170b7220 */ /* 0x081fe20000400000 */
[----:B------:R-:W-:-:S04]  /*17500*/  FMUL R12, R22, R2 ;  /* 0x00000002160c7220 */ /* 0x000fc80000400000 */
[----:B------:R-:W-:Y:S02]  /*17510*/  F2FP.F16.F32.PACK_AB R11, RZ, R11 ;  /* 0x0000000bff0b723e */ /* 0x000fe400000000ff */
[----:B------:R-:W-:Y:S02]  /*17520*/  F2FP.F16.F32.PACK_AB R12, RZ, R12 ;  /* 0x0000000cff0c723e */ /* 0x000fe400000000ff */
[C---:B------:R-:W-:Y:S02]  /*17530*/  ISETP.GT.AND P5, PT, R0.reuse, 0xf8, P3 ;  /* 0x000000f80000780c */ /* 0x040fe40001fa4270 */
[----:B------:R-:W-:Y:S01]  /*17540*/  ISETP.GT.AND P3, PT, R0, 0xf9, P3 ;  /* 0x000000f90000780c */ /* 0x000fe20001f64270 */
[----:B------:R-:W-:Y:S01]  /*17550*/  @P6 STG.E.U16 desc[UR36][R6.64+0x1e0], R11 ;  /* 0x0001e00b06006986 */ /* 0x000fe2000c101524 */
[----:B------:R-:W-:-:S03]  /*17560*/  FMUL R10, R21, R2 ;  /* 0x00000002150a7220 */ /* 0x000fc60000400000 */
[----:B------:R0:W-:Y:S01]  /*17570*/  @P4 STG.E.U16 desc[UR36][R6.64+0x1e2], R12 ;  /* 0x0001e20c06004986 */ /* 0x0001e2000c101524 */
[----:B------:R-:W-:Y:S01]  /*17580*/  ISETP.GT.AND P4, PT, R0, 0xf8, P2 ;  /* 0x000000f80000780c */ /* 0x000fe20001784270 */
[-C--:B------:R-:W-:Y:S01]  /*17590*/  FMUL R9, R20, R2.reuse ;  /* 0x0000000214097220 */ /* 0x080fe20000400000 */
[-C--:B------:R-:W-:Y:S01]  /*175a0*/  FMUL R8, R18, R2.reuse ;  /* 0x0000000212087220 */ /* 0x080fe20000400000 */
[----:B------:R-:W-:Y:S01]  /*175b0*/  FMUL R3, R19, R2 ;  /* 0x0000000213037220 */ /* 0x000fe20000400000 */
[----:B------:R-:W-:Y:S02]  /*175c0*/  F2FP.F16.F32.PACK_AB R10, RZ, R10 ;  /* 0x0000000aff0a723e */ /* 0x000fe400000000ff */
[----:B------:R-:W-:Y:S02]  /*175d0*/  ISETP.GT.AND P2, PT, R0, 0xf9, P2 ;  /* 0x000000f90000780c */ /* 0x000fe40001744270 */
[----:B------:R-:W-:Y:S02]  /*175e0*/  F2FP.F16.F32.PACK_AB R9, RZ, R9 ;  /* 0x00000009ff09723e */ /* 0x000fe400000000ff */
[----:B------:R-:W-:-:S02]  /*175f0*/  F2FP.F16.F32.PACK_AB R8, RZ, R8 ;  /* 0x00000008ff08723e */ /* 0x000fc400000000ff */
[----:B------:R-:W-:Y:S01]  /*17600*/  F2FP.F16.F32.PACK_AB R3, RZ, R3 ;  /* 0x00000003ff03723e */ /* 0x000fe200000000ff */
[----:B------:R-:W-:Y:S01]  /*17610*/  @P5 STG.E.U16 desc[UR36][R4.64+0x1f0], R10 ;  /* 0x0001f00a04005986 */ /* 0x000fe2000c101524 */
[----:B0-----:R-:W-:Y:S01]  /*17620*/  PRMT R12, R8, 0x7610, R12 ;  /* 0x00007610080c7816 */ /* 0x001fe2000000000c */
[----:B------:R-:W-:Y:S01]  /*17630*/  @P4 IMAD.MOV.U32 R8, RZ, RZ, R6 ;  /* 0x000000ffff084224 */ /* 0x000fe200078e0006 */
[----:B------:R-:W-:Y:S01]  /*17640*/  PRMT R11, R3, 0x7610, R11 ;  /* 0x00007610030b7816 */ /* 0x000fe2000000000b */
[----:B------:R0:W-:Y:S01]  /*17650*/  @P3 STG.E.U16 desc[UR36][R4.64+0x1f2], R9 ;  /* 0x0001f20904003986 */ /* 0x0001e2000c101524 */
[----:B------:R-:W-:Y:S02]  /*17660*/  USHF.L.U32 UR12, UR8, 0x8, URZ ;  /* 0x00000008080c7899 */ /* 0x000fe4000800063f */
[----:B------:R-:W-:Y:S01]  /*17670*/  USHF.L.U64.HI UR11, UR8, 0x8, UR9 ;  /* 0x00000008080b7899 */ /* 0x000fe20008010209 */
[----:B0-----:R-:W-:-:S03]  /*17680*/  @P4 MOV R9, R7 ;  /* 0x0000000700094202 */ /* 0x001fc60000000f00 */
[----:B------:R-:W-:Y:S02]  /*17690*/  IMAD.U32 R3, RZ, RZ, UR12 ;  /* 0x0000000cff037e24 */ /* 0x000fe4000f8e00ff */
[----:B------:R0:W-:Y:S01]  /*176a0*/  @P4 STG.E.U16 desc[UR36][R8.64+0x1f0], R11 ;  /* 0x0001f00b08004986 */ /* 0x0001e2000c101524 */
[C---:B------:R-:W-:Y:S02]  /*176b0*/  ISETP.GT.AND P3, PT, R0.reuse, RZ, P1 ;  /* 0x000000ff0000720c */ /* 0x040fe40000f64270 */
[----:B------:R-:W-:Y:S01]  /*176c0*/  ISETP.GT.AND P4, PT, R0, 0x1, P1 ;  /* 0x000000010000780c */ /* 0x000fe20000f84270 */
[-C--:B------:R-:W-:Y:S01]  /*176d0*/  FMUL R24, R24, R2.reuse ;  /* 0x0000000218187220 */ /* 0x080fe20000400000 */
[----:B------:R-:W-:Y:S01]  /*176e0*/  FMUL R25, R25, R2 ;  /* 0x0000000219197220 */ /* 0x000fe20000400000 */
[----:B0-----:R-:W-:Y:S01]  /*176f0*/  @P2 IMAD.MOV.U32 R8, RZ, RZ, R6 ;  /* 0x000000ffff082224 */ /* 0x001fe200078e0006 */
[----:B------:R-:W-:Y:S01]  /*17700*/  @P2 MOV R9, R7 ;  /* 0x0000000700092202 */ /* 0x000fe20000000f00 */
[----:B------:R-:W-:-:S04]  /*17710*/  IMAD.U32 R7, RZ, RZ, UR11 ;  /* 0x0000000bff077e24 */ /* 0x000fc8000f8e00ff */
[----:B------:R0:W-:Y:S01]  /*17720*/  @P2 STG.E.U16 desc[UR36][R8.64+0x1f2], R12 ;  /* 0x0001f20c08002986 */ /* 0x0001e2000c101524 */
[C---:B------:R-:W-:Y:S02]  /*17730*/  IADD3 R6, P2, P6, R4.reuse, UR5, R3 ;  /* 0x0000000504067c10 */ /* 0x040fe4000fe5e003 */
[----:B------:R-:W-:Y:S02]  /*17740*/  IADD3 R4, P5, R4, UR12, RZ ;  /* 0x0000000c04047c10 */ /* 0x000fe4000ffbe0ff */
[C---:B------:R-:W-:Y:S02]  /*17750*/  IADD3.X R7, R5.reuse, UR4, R7, P2, P6 ;  /* 0x0000000405077c10 */ /* 0x040fe400097ec407 */
[----:B------:R-:W-:Y:S02]  /*17760*/  F2FP.F16.F32.PACK_AB R24, RZ, R24 ;  /* 0x00000018ff18723e */ /* 0x000fe400000000ff */
[----:B------:R-:W-:Y:S02]  /*17770*/  IADD3.X R5, R5, UR11, RZ, P5, !PT ;  /* 0x0000000b05057c10 */ /* 0x000fe4000affe4ff */
[----:B------:R-:W-:-:S02]  /*17780*/  F2FP.F16.F32.PACK_AB R25, RZ, R25 ;  /* 0x00000019ff19723e */ /* 0x000fc400000000ff */
[C---:B------:R-:W-:Y:S01]  /*17790*/  ISETP.GT.AND P2, PT, R0.reuse, RZ, P0 ;  /* 0x000000ff0000720c */ /* 0x040fe20000744270 */
[----:B------:R-:W-:Y:S01]  /*177a0*/  @P3 STG.E.U16 desc[UR36][R4.64], R24 ;  /* 0x0000001804003986 */ /* 0x000fe2000c101524 */
[----:B------:R-:W-:Y:S01]  /*177b0*/  ISETP.GT.AND P3, PT, R0, 0x1, P0 ;  /* 0x000000010000780c */ /* 0x000fe20000764270 */
[-C--:B------:R-:W-:Y:S02]  /*177c0*/  FMUL R26, R26, R2.reuse ;  /* 0x000000021a1a7220 */ /* 0x080fe40000400000 */
[----:B------:R-:W-:Y:S01]  /*177d0*/  @P4 STG.E.U16 desc[UR36][R4.64+0x2], R25 ;  /* 0x0000021904004986 */ /* 0x000fe2000c101524 */
[----:B------:R-:W-:Y:S01]  /*177e0*/  ISETP.GT.AND P4, PT, R0, 0x8, P1 ;  /* 0x000000080000780c */ /* 0x000fe20000f84270 */
[-C--:B------:R-:W-:Y:S01]  /*177f0*/  FMUL R27, R27, R2.reuse ;  /* 0x000000021b1b7220 */ /* 0x080fe20000400000 */
[----:B0-----:R-:W-:Y:S01]  /*17800*/  IADD3 R8, P5, R4, UR5, RZ ;  /* 0x0000000504087c10 */ /* 0x001fe2000ffbe0ff */
[----:B------:R-:W-:Y:S01]  /*17810*/  FMUL R28, R28, R2 ;  /* 0x000000021c1c7220 */ /* 0x000fe20000400000 */
[----:B------:R-:W-:-:S02]  /*17820*/  F2FP.F16.F32.PACK_AB R26, RZ, R26 ;  /* 0x0000001aff1a723e */ /* 0x000fc400000000ff */
[----:B------:R-:W-:Y:S02]  /*17830*/  IADD3.X R9, R5, UR4, RZ, P5, !PT ;  /* 0x0000000405097c10 */ /* 0x000fe4000affe4ff */
[----:B------:R-:W-:Y:S02]  /*17840*/  F2FP.F16.F32.PACK_AB R27, RZ, R27 ;  /* 0x0000001bff1b723e */ /* 0x000fe400000000ff */
[----:B------:R-:W-:Y:S01]  /*17850*/  F2FP.F16.F32.PACK_AB R28, RZ, R28 ;  /* 0x0000001cff1c723e */ /* 0x000fe200000000ff */
[----:B------:R-:W-:Y:S01]  /*17860*/  @P2 STG.E.U16 desc[UR36][R8.64], R26 ;  /* 0x0000001a08002986 */ /* 0x000fe2000c101524 */
[C---:B------:R-:W-:Y:S02]  /*17870*/  ISETP.GT.AND P5, PT, R0.reuse, 0x9, P1 ;  /* 0x000000090000780c */ /* 0x040fe40000fa4270 */
[C---:B------:R-:W-:Y:S01]  /*17880*/  ISETP.GT.AND P2, PT, R0.reuse, 0x8, P0 ;  /* 0x000000080000780c */ /* 0x040fe20000744270 */
[----:B------:R-:W-:Y:S01]  /*17890*/  @P3 STG.E.U16 desc[UR36][R8.64+0x2], R27 ;  /* 0x0000021b08003986 */ /* 0x000fe2000c101524 */
[-C--:B------:R-:W-:Y:S01]  /*178a0*/  FMUL R29, R29, R2.reuse ;  /* 0x000000021d1d7220 */ /* 0x080fe20000400000 */
[----:B------:R-:W-:Y:S01]  /*178b0*/  ISETP.GT.AND P3, PT, R0, 0x9, P0 ;  /* 0x000000090000780c */ /* 0x000fe20000764270 */
[-C--:B------:R-:W-:Y:S01]  /*178c0*/  FMUL R30, R30, R2.reuse ;  /* 0x000000021e1e7220 */ /* 0x080fe20000400000 */
[----:B------:R-:W-:Y:S01]  /*178d0*/  @P4 STG.E.U16 desc[UR36][R4.64+0x10], R28 ;  /* 0x0000101c04004986 */ /* 0x000fe2000c101524 */
[----:B------:R-:W-:Y:S01]  /*178e0*/  ISETP.GT.AND P4, PT, R0, 0x10, P1 ;  /* 0x000000100000780c */ /* 0x000fe20000f84270 */
[-C--:B------:R-:W-:Y:S01]  /*178f0*/  FMUL R31, R31, R2.reuse ;  /* 0x000000021f1f7220 */ /* 0x080fe20000400000 */
[----:B------:R-:W-:Y:S01]  /*17900*/  IADD3 R10, P6, R4, UR5, RZ ;  /* 0x00000005040a7c10 */ /* 0x000fe2000ffde0ff */
[----:B------:R-:W-:Y:S01]  /*17910*/  FMUL R32, R32, R2 ;  /* 0x0000000220207220 */ /* 0x000fe20000400000 */
[----:B------:R-:W-:-:S02]  /*17920*/  F2FP.F16.F32.PACK_AB R29, RZ, R29 ;  /* 0x0000001dff1d723e */ /* 0x000fc400000000ff */
[----:B------:R-:W-:Y:S02]  /*17930*/  F2FP.F16.F32.PACK_AB R30, RZ, R30 ;  /* 0x0000001eff1e723e */ /* 0x000fe400000000ff */
[----:B------:R-:W-:Y:S02]  /*17940*/  IADD3.X R11, R5, UR4, RZ, P6, !PT ;  /* 0x00000004050b7c10 */ /* 0x000fe4000b7fe4ff */
[----:B------:R-:W-:Y:S01]  /*17950*/  F2FP.F16.F32.PACK_AB R31, RZ, R31 ;  /* 0x0000001fff1f723e */ /* 0x000fe200000000ff */
[----:B------:R-:W-:Y:S01]  /*17960*/  @P5 STG.E.U16 desc[UR36][R4.64+0x12], R29 ;  /* 0x0000121d04005986 */ /* 0x000fe2000c101524 */
[----:B------:R-:W-:Y:S02]  /*17970*/  F2FP.F16.F32.PACK_AB R32, RZ, R32 ;  /* 0x00000020ff20723e */ /* 0x000fe400000000ff */
[C---:B------:R-:W-:Y:S01]  /*17980*/  ISETP.GT.AND P5, PT, R0.reuse, 0x11, P1 ;  /* 0x000000110000780c */ /* 0x040fe20000fa4270 */
[----:B------:R-:W-:Y:S01]  /*17990*/  @P2 STG.E.U16 desc[UR36][R10.64+0x10], R30 ;  /* 0x0000101e0a002986 */ /* 0x000fe2000c101524 */
[----:B------:R-:W-:Y:S01]  /*179a0*/  ISETP.GT.AND P2, PT, R0, 0x10, P0 ;  /* 0x000000100000780c */ /* 0x000fe20000744270 */
[----:B------:R-:W-:-:S02]  /*179b0*/  FMUL R33, R33, R2 ;  /* 0x0000000221217220 */ /* 0x000fc40000400000 */
[----:B------:R-:W-:Y:S01]  /*179c0*/  @P3 STG.E.U16 desc[UR36][R6.64+0x12], R31 ;  /* 0x0000121f06003986 */ /* 0x000fe2000c101524 */
[----:B------:R-:W-:Y:S01]  /*179d0*/  ISETP.GT.AND P3, PT, R0, 0x11, P0 ;  /* 0x000000110000780c */ /* 0x000fe20000764270 */
[-C--:B------:R-:W-:Y:S02]  /*179e0*/  FMUL R34, R34, R2.reuse ;  /* 0x0000000222227220 */ /* 0x080fe40000400000 */
[----:B------:R-:W-:Y:S01]  /*179f0*/  @P4 STG.E.U16 desc[UR36][R4.64+0x20], R32 ;  /* 0x0000202004004986 */ /* 0x000fe2000c101524 */
[----:B------:R-:W-:Y:S01]  /*17a00*/  ISETP.GT.AND P4, PT, R0, 0x18, P1 ;  /* 0x000000180000780c */ /* 0x000fe20000f84270 */
[-C--:B------:R-:W-:Y:S01]  /*17a10*/  FMUL R35, R35, R2.reuse ;  /* 0x0000000223237220 */ /* 0x080fe20000400000 */
[----:B------:R-:W-:Y:S01]  /*17a20*/  FMUL R36, R36, R2 ;  /* 0x0000000224247220 */ /* 0x000fe20000400000 */
[----:B------:R-:W-:Y:S02]  /*17a30*/  F2FP.F16.F32.PACK_AB R33, RZ, R33 ;  /* 0x00000021ff21723e */ /* 0x000fe400000000ff */
[----:B------:R-:W-:-:S02]  /*17a40*/  F2FP.F16.F32.PACK_AB R34, RZ, R34 ;  /* 0x00000022ff22723e */ /* 0x000fc400000000ff */
[----:B------:R-:W-:Y:S01]  /*17a50*/  F2FP.F16.F32.PACK_AB R35, RZ, R35 ;  /* 0x00000023ff23723e */ /* 0x000fe200000000ff */
[----:B------:R-:W-:Y:S01]  /*17a60*/  @P5 STG.E.U16 desc[UR36][R4.64+0x22], R33 ;  /* 0x0000222104005986 */ /* 0x000fe2000c101524 */
[----:B------:R-:W-:Y:S02]  /*17a70*/  F2FP.F16.F32.PACK_AB R36, RZ, R36 ;  /* 0x00000024ff24723e */ /* 0x000fe400000000ff */
[C---:B------:R-:W-:Y:S01]  /*17a80*/  ISETP.GT.AND P5, PT, R0.reuse, 0x19, P1 ;  /* 0x000000190000780c */ /* 0x040fe20000fa4270 */
[----:B------:R-:W-:Y:S01]  /*17a90*/  @P2 STG.E.U16 desc[UR36][R6.64+0x20], R34 ;  /* 0x0000202206002986 */ /* 0x000fe2000c101524 */
[C---:B------:R-:W-:Y:S01]  /*17aa0*/  ISETP.GT.AND P2, PT, R0.reuse, 0x18, P0 ;  /* 0x000000180000780c */ /* 0x040fe20000744270 */
[-C--:B------:R-:W-:Y:S02]  /*17ab0*/  FMUL R37, R37, R2.reuse ;  /* 0x0000000225257220 */ /* 0x080fe40000400000 */
[----:B------:R-:W-:Y:S01]  /*17ac0*/  @P3 STG.E.U16 desc[UR36][R6.64+0x22], R35 ;  /* 0x0000222306003986 */ /* 0x000fe2000c101524 */
[----:B------:R-:W-:Y:S01]  /*17ad0*/  ISETP.GT.AND P3, PT, R0, 0x19, P0 ;  /* 0x000000190000780c */ /* 0x000fe20000764270 */
[----:B------:R-:W-:-:S02]  /*17ae0*/  FMUL R38, R38, R2 ;  /* 0x0000000226267220 */ /* 0x000fc40000400000 */
[----:B------:R-:W-:Y:S01]  /*17af0*/  @P4 STG.E.U16 desc[UR36][R4.64+0x30], R36 ;  /* 0x0000302404004986 */ /* 0x000fe2000c101524 */
[----:B------:R-:W-:Y:S01]  /*17b00*/  ISETP.GT.AND P4, PT, R0, 0x20, P1 ;  /* 0x000000200000780c */ /* 0x000fe20000f84270 */
[-C--:B------:R-:W-:Y:S01]  /*17b10*/  FMUL R39, R39, R2.reuse ;  /* 0x0000000227277220 */ /* 0x080fe20000400000 */
[----:B------:R-:W-:Y:S01]  /*17b20*/  FMUL R40, R40, R2 ;  /* 0x0000000228287220 */ /* 0x000fe20000400000 */
[----:B------:R-:W-:Y:S02]  /*17b30*/  F2FP.F16.F32.PACK_AB R37, RZ, R37 ;  /* 0x00000025ff25723e */ /* 0x000fe400000000ff */
[----:B------:R-:W-:Y:S02]  /*17b40*/  F2FP.F16.F32.PACK_AB R38, RZ, R38 ;  /* 0x00000026ff26723e */ /* 0x000fe400000000ff */
[----:B------:R-:W-:Y:S01]  /*17b50*/  F2FP.F16.F32.PACK_AB R39, RZ, R39 ;  /* 0x00000027ff27723e */ /* 0x000fe200000000ff */
[----:B------:R-:W-:Y:S01]  /*17b60*/  @P5 STG.E.U16 desc[UR36][R4.64+0x32], R37 ;  /* 0x0000322504005986 */ /* 0x000fe2000c101524 */
[----:B------:R-:W-:-:S02]  /*17b70*/  F2FP.F16.F32.PACK_AB R40, RZ, R40 ;  /* 0x00000028ff28723e */ /* 0x000fc400000000ff */
[C---:B------:R-:W-:Y:S01]  /*17b80*/  ISETP.GT.AND P5, PT, R0.reuse, 0x21, P1 ;  /* 0x000000210000780c */ /* 0x040fe20000fa4270 */
[----:B------:R-:W-:Y:S01]  /*17b90*/  @P2 STG.E.U16 desc[UR36][R6.64+0x30], R38 ;  /* 0x0000302606002986 */ /* 0x000fe2000c101524 */
[C---:B------:R-:W-:Y:S01]  /*17ba0*/  ISETP.GT.AND P2, PT, R0.reuse, 0x20, P0 ;  /* 0x000000200000780c */ /* 0x040fe20000744270 */
[-C--:B------:R-:W-:Y:S02]  /*17bb0*/  FMUL R41, R41, R2.reuse ;  /* 0x0000000229297220 */ /* 0x080fe40000400000 */
[----:B------:R-:W-:Y:S01]  /*17bc0*/  @P3 STG.E.U16 desc[UR36][R6.64+0x32], R39 ;  /* 0x0000322706003986 */ /* 0x000fe2000c101524 */
[----:B------:R-:W-:Y:S01]  /*17bd0*/  ISETP.GT.AND P3, PT, R0, 0x21, P0 ;  /* 0x000000210000780c */ /* 0x000fe20000764270 */
[-C--:B------:R-:W-:Y:S02]  /*17be0*/  FMUL R42, R42, R2.reuse ;  /* 0x000000022a2a7220 */ /* 0x080fe40000400000 */
[----:B------:R-:W-:Y:S01]  /*17bf0*/  @P4 STG.E.U16 desc[UR36][R4.64+0x40], R40 ;  /* 0x0000402804004986 */ /* 0x000fe2000c101524 */
[----:B------:R-:W-:Y:S01]  /*17c00*/  ISETP.GT.AND P4, PT, R0, 0x28, P1 ;  /* 0x000000280000780c */ /* 0x000fe20000f84270 */
[-C--:B------:R-:W-:Y:S01]  /*17c10*/  FMUL R43, R43, R2.reuse ;  /* 0x000000022b2b7220 */ /* 0x080fe20000400000 */
[----:B------:R-:W-:Y:S01]  /*17c20*/  FMUL R44, R44, R2 ;  /* 0x000000022c2c7220 */ /* 0x000fe20000400000 */
[----:B------:R-:W-:-:S02]  /*17c30*/  F2FP.F16.F32.PACK_AB R41, RZ, R41 ;  /* 0x00000029ff29723e */ /* 0x000fc400000000ff */
[----:B------:R-:W-:Y:S02]  /*17c40*/  F2FP.F16.F32.PACK_AB R42, RZ, R42 ;  /* 0x0000002aff2a723e */ /* 0x000fe400000000ff */
        /* <DEDUP_REMOVED lines=357> */
[----:B------:R-:W-:Y:S01]  /*192a0*/  ISETP.GT.AND P2, PT, R0, 0xd8, P0 ;  /* 0x000000d80000780c */ /* 0x000fe20000744270 */
[-C--:B------:R-:W-:Y:S02]  /*192b0*/  FMUL R133, R133, R2.reuse ;  /* 0x0000000285857220 */ /* 0x080fe40000400000 */
[----:B------:R-:W-:Y:S01]  /*192c0*/  @P3 STG.E.U16 desc[UR36][R6.64+0x1a2], R131 ;  /* 0x0001a28306003986 */ /* 0x000fe2000c101524 */
[----:B------:R-:W-:-:S03]  /*192d0*/  FMUL R134, R134, R2 ;  /* 0x0000000286867220 */ /* 0x000fc60000400000 */
[----:B------:R-:W-:Y:S01]  /*192e0*/  @P4 STG.E.U16 desc[UR36][R4.64+0x1b0], R132 ;  /* 0x0001b08404004986 */ /* 0x000fe2000c101524 */
[C---:B------:R-:W-:Y:S01]  /*192f0*/  ISETP.GT.AND P4, PT, R0.reuse, 0xd9, P0 ;  /* 0x000000d90000780c */ /* 0x040fe20000784270 */
[----:B------:R-:W-:Y:S01]  /*19300*/  FMUL R135, R135, R2 ;  /* 0x0000000287877220 */ /* 0x000fe20000400000 */
[----:B------:R-:W-:Y:S02]  /*19310*/  F2FP.F16.F32.PACK_AB R133, RZ, R133 ;  /* 0x00000085ff85723e */ /* 0x000fe400000000ff */
[----:B------:R-:W-:Y:S02]  /*19320*/  F2FP.F16.F32.PACK_AB R134, RZ, R134 ;  /* 0x00000086ff86723e */ /* 0x000fe400000000ff */
[----:B------:R-:W-:Y:S01]  /*19330*/  F2FP.F16.F32.PACK_AB R135, RZ, R135 ;  /* 0x00000087ff87723e */ /* 0x000fe200000000ff */
[----:B------:R-:W-:Y:S01]  /*19340*/  @P5 STG.E.U16 desc[UR36][R4.64+0x1b2], R133 ;  /* 0x0001b28504005986 */ /* 0x000fe2000c101524 */
[----:B------:R-:W-:-:S03]  /*19350*/  ISETP.GT.AND P5, PT, R0, 0xe0, P1 ;  /* 0x000000e00000780c */ /* 0x000fc60000fa4270 */
[----:B------:R-:W-:Y:S01]  /*19360*/  @P2 STG.E.U16 desc[UR36][R6.64+0x1b0], R134 ;  /* 0x0001b08606002986 */ /* 0x000fe2000c101524 */
[----:B------:R-:W-:Y:S01]  /*19370*/  ISETP.GT.AND P2, PT, R0, 0xe1, P1 ;  /* 0x000000e10000780c */ /* 0x000fe20000f44270 */
[-C--:B------:R-:W-:Y:S01]  /*19380*/  FMUL R136, R136, R2.reuse ;  /* 0x0000000288887220 */ /* 0x080fe20000400000 */
[C---:B------:R-:W-:Y:S01]  /*19390*/  ISETP.GT.AND P3, PT, R0.reuse, 0xe0, P0 ;  /* 0x000000e00000780c */ /* 0x040fe20000764270 */
[----:B------:R-:W-:Y:S01]  /*193a0*/  @P4 STG.E.U16 desc[UR36][R6.64+0x1b2], R135 ;  /* 0x0001b28706004986 */ /* 0x000fe2000c101524 */
[-C--:B------:R-:W-:Y:S01]  /*193b0*/  FMUL R137, R137, R2.reuse ;  /* 0x0000000289897220 */ /* 0x080fe20000400000 */
[----:B------:R-:W-:Y:S01]  /*193c0*/  ISETP.GT.AND P4, PT, R0, 0xe1, P0 ;  /* 0x000000e10000780c */ /* 0x000fe20000784270 */
[-C--:B------:R-:W-:Y:S01]  /*193d0*/  FMUL R138, R138, R2.reuse ;  /* 0x000000028a8a7220 */ /* 0x080fe20000400000 */
[----:B------:R-:W-:Y:S01]  /*193e0*/  FMUL R139, R139, R2 ;  /* 0x000000028b8b7220 */ /* 0x000fe20000400000 */
[----:B------:R-:W-:Y:S02]  /*193f0*/  F2FP.F16.F32.PACK_AB R136, RZ, R136 ;  /* 0x00000088ff88723e */ /* 0x000fe400000000ff */
[----:B------:R-:W-:-:S02]  /*19400*/  F2FP.F16.F32.PACK_AB R137, RZ, R137 ;  /* 0x00000089ff89723e */ /* 0x000fc400000000ff */
[----:B------:R-:W-:Y:S02]  /*19410*/  F2FP.F16.F32.PACK_AB R138, RZ, R138 ;  /* 0x0000008aff8a723e */ /* 0x000fe400000000ff */
[----:B------:R-:W-:Y:S01]  /*19420*/  F2FP.F16.F32.PACK_AB R139, RZ, R139 ;  /* 0x0000008bff8b723e */ /* 0x000fe200000000ff */
[----:B------:R-:W-:Y:S01]  /*19430*/  @P5 STG.E.U16 desc[UR36][R4.64+0x1c0], R136 ;  /* 0x0001c08804005986 */ /* 0x000fe2000c101524 */
[----:B------:R-:W-:-:S03]  /*19440*/  ISETP.GT.AND P5, PT, R0, 0xe9, P1 ;  /* 0x000000e90000780c */ /* 0x000fc60000fa4270 */
[----:B------:R-:W-:Y:S01]  /*19450*/  @P2 STG.E.U16 desc[UR36][R4.64+0x1c2], R137 ;  /* 0x0001c28904002986 */ /* 0x000fe2000c101524 */
[C---:B------:R-:W-:Y:S02]  /*19460*/  ISETP.GT.AND P2, PT, R0.reuse, 0xe8, P1 ;  /* 0x000000e80000780c */ /* 0x040fe40000f44270 */
[C---:B------:R-:W-:Y:S01]  /*19470*/  ISETP.GT.AND P6, PT, R0.reuse, 0xe8, P0 ;  /* 0x000000e80000780c */ /* 0x040fe200007c4270 */
[----:B------:R-:W-:Y:S01]  /*19480*/  @P3 STG.E.U16 desc[UR36][R6.64+0x1c0], R138 ;  /* 0x0001c08a06003986 */ /* 0x000fe2000c101524 */
[----:B------:R-:W-:Y:S01]  /*19490*/  ISETP.GT.AND P3, PT, R0, 0xe9, P0 ;  /* 0x000000e90000780c */ /* 0x000fe20000764270 */
[-C--:B------:R-:W-:Y:S01]  /*194a0*/  FMUL R140, R140, R2.reuse ;  /* 0x000000028c8c7220 */ /* 0x080fe20000400000 */
[-C--:B------:R-:W-:Y:S01]  /*194b0*/  FMUL R141, R141, R2.reuse ;  /* 0x000000028d8d7220 */ /* 0x080fe20000400000 */
[----:B------:R-:W-:Y:S01]  /*194c0*/  @P4 STG.E.U16 desc[UR36][R6.64+0x1c2], R139 ;  /* 0x0001c28b06004986 */ /* 0x000fe2000c101524 */
[----:B------:R-:W-:Y:S01]  /*194d0*/  ISETP.GT.AND P4, PT, R0, 0xf0, P1 ;  /* 0x000000f00000780c */ /* 0x000fe20000f84270 */
[-C--:B------:R-:W-:Y:S01]  /*194e0*/  FMUL R142, R142, R2.reuse ;  /* 0x000000028e8e7220 */ /* 0x080fe20000400000 */
[-C--:B------:R-:W-:Y:S01]  /*194f0*/  FMUL R143, R143, R2.reuse ;  /* 0x000000028f8f7220 */ /* 0x080fe20000400000 */
[----:B------:R-:W-:Y:S01]  /*19500*/  FMUL R144, R144, R2 ;  /* 0x0000000290907220 */ /* 0x000fe20000400000 */
[----:B------:R-:W-:-:S02]  /*19510*/  F2FP.F16.F32.PACK_AB R140, RZ, R140 ;  /* 0x0000008cff8c723e */ /* 0x000fc400000000ff */
[----:B------:R-:W-:Y:S02]  /*19520*/  F2FP.F16.F32.PACK_AB R141, RZ, R141 ;  /* 0x0000008dff8d723e */ /* 0x000fe400000000ff */
[----:B------:R-:W-:Y:S02]  /*19530*/  F2FP.F16.F32.PACK_AB R142, RZ, R142 ;  /* 0x0000008eff8e723e */ /* 0x000fe400000000ff */
[----:B------:R-:W-:Y:S02]  /*19540*/  F2FP.F16.F32.PACK_AB R143, RZ, R143 ;  /* 0x0000008fff8f723e */ /* 0x000fe400000000ff */
[----:B------:R-:W-:Y:S01]  /*19550*/  F2FP.F16.F32.PACK_AB R144, RZ, R144 ;  /* 0x00000090ff90723e */ /* 0x000fe200000000ff */
[----:B------:R-:W-:Y:S01]  /*19560*/  @P2 STG.E.U16 desc[UR36][R4.64+0x1d0], R140 ;  /* 0x0001d08c04002986 */ /* 0x000fe2000c101524 */
[----:B------:R-:W-:-:S03]  /*19570*/  ISETP.GT.AND P2, PT, R0, 0xf1, P1 ;  /* 0x000000f10000780c */ /* 0x000fc60000f44270 */
[----:B------:R-:W-:Y:S01]  /*19580*/  @P5 STG.E.U16 desc[UR36][R4.64+0x1d2], R141 ;  /* 0x0001d28d04005986 */ /* 0x000fe2000c101524 */
[----:B------:R-:W-:-:S03]  /*19590*/  ISETP.GT.AND P5, PT, R0, 0xf0, P0 ;  /* 0x000000f00000780c */ /* 0x000fc600007a4270 */
[----:B------:R-:W-:Y:S01]  /*195a0*/  @P6 STG.E.U16 desc[UR36][R6.64+0x1d0], R142 ;  /* 0x0001d08e06006986 */ /* 0x000fe2000c101524 */
[----:B------:R-:W-:-:S03]  /*195b0*/  FMUL R145, R145, R2 ;  /* 0x0000000291917220 */ /* 0x000fc60000400000 */
[----:B------:R-:W-:Y:S01]  /*195c0*/  @P3 STG.E.U16 desc[UR36][R6.64+0x1d2], R143 ;  /* 0x0001d28f06003986 */ /* 0x000fe2000c101524 */
[----:B------:R-:W-:-:S03]  /*195d0*/  ISETP.GT.AND P3, PT, R0, 0xf8, P1 ;  /* 0x000000f80000780c */ /* 0x000fc60000f64270 */
[----:B------:R-:W-:Y:S01]  /*195e0*/  @P4 STG.E.U16 desc[UR36][R4.64+0x1e0], R144 ;  /* 0x0001e09004004986 */ /* 0x000fe2000c101524 */
[----:B------:R-:W-:Y:S01]  /*195f0*/  ISETP.GT.AND P4, PT, R0, 0xf1, P0 ;  /* 0x000000f10000780c */ /* 0x000fe20000784270 */
[-C--:B------:R-:W-:Y:S01]  /*19600*/  FMUL R146, R146, R2.reuse ;  /* 0x0000000292927220 */ /* 0x080fe20000400000 */
[C---:B------:R-:W-:Y:S01]  /*19610*/  ISETP.GT.AND P1, PT, R0.reuse, 0xf9, P1 ;  /* 0x000000f90000780c */ /* 0x040fe20000f24270 */
[-C--:B------:R-:W-:Y:S01]  /*19620*/  FMUL R147, R147, R2.reuse ;  /* 0x0000000293937220 */ /* 0x080fe20000400000 */
[----:B------:R-:W-:Y:S01]  /*19630*/  ISETP.GT.AND P6, PT, R0, 0xf8, P0 ;  /* 0x000000f80000780c */ /* 0x000fe200007c4270 */
[-C--:B------:R-:W-:Y:S01]  /*19640*/  FMUL R148, R148, R2.reuse ;  /* 0x0000000294947220 */ /* 0x080fe20000400000 */
[----:B------:R-:W-:Y:S01]  /*19650*/  FMUL R149, R149, R2 ;  /* 0x0000000295957220 */ /* 0x000fe20000400000 */
[----:B------:R-:W-:Y:S02]  /*19660*/  F2FP.F16.F32.PACK_AB R145, RZ, R145 ;  /* 0x00000091ff91723e */ /* 0x000fe400000000ff */
[----:B------:R-:W-:-:S02]  /*19670*/  F2FP.F16.F32.PACK_AB R146, RZ, R146 ;  /* 0x00000092ff92723e */ /* 0x000fc400000000ff */
[----:B------:R-:W-:Y:S02]  /*19680*/  ISETP.GT.AND P0, PT, R0, 0xf9, P0 ;  /* 0x000000f90000780c */ /* 0x000fe40000704270 */
[----:B------:R-:W-:Y:S01]  /*19690*/  F2FP.F16.F32.PACK_AB R147, RZ, R147 ;  /* 0x00000093ff93723e */ /* 0x000fe200000000ff */
[----:B------:R-:W-:Y:S01]  /*196a0*/  FMUL R150, R150, R2 ;  /* 0x0000000296967220 */ /* 0x000fe20000400000 */
[----:B------:R-:W-:Y:S02]  /*196b0*/  F2FP.F16.F32.PACK_AB R148, RZ, R148 ;  /* 0x00000094ff94723e */ /* 0x000fe400000000ff */
[----:B------:R-:W-:Y:S01]  /*196c0*/  F2FP.F16.F32.PACK_AB R149, RZ, R149 ;  /* 0x00000095ff95723e */ /* 0x000fe200000000ff */
[----:B------:R-:W-:Y:S01]  /*196d0*/  FMUL R151, R151, R2 ;  /* 0x0000000297977220 */ /* 0x000fe20000400000 */
[----:B------:R-:W-:Y:S01]  /*196e0*/  @P2 STG.E.U16 desc[UR36][R4.64+0x1e2], R145 ;  /* 0x0001e29104002986 */ /* 0x000fe2000c101524 */
[----:B------:R-:W-:-:S03]  /*196f0*/  F2FP.F16.F32.PACK_AB R150, RZ, R150 ;  /* 0x00000096ff96723e */ /* 0x000fc600000000ff */
[----:B------:R-:W-:Y:S01]  /*19700*/  @P5 STG.E.U16 desc[UR36][R6.64+0x1e0], R146 ;  /* 0x0001e09206005986 */ /* 0x000fe2000c101524 */
[----:B------:R-:W-:-:S03]  /*19710*/  F2FP.F16.F32.PACK_AB R151, RZ, R151 ;  /* 0x00000097ff97723e */ /* 0x000fc600000000ff */
[----:B------:R-:W-:Y:S04]  /*19720*/  @P4 STG.E.U16 desc[UR36][R6.64+0x1e2], R147 ;  /* 0x0001e29306004986 */ /* 0x000fe8000c101524 */
[----:B------:R-:W-:Y:S04]  /*19730*/  @P3 STG.E.U16 desc[UR36][R4.64+0x1f0], R148 ;  /* 0x0001f09404003986 */ /* 0x000fe8000c101524 */
[----:B------:R0:W-:Y:S02]  /*19740*/  @P1 STG.E.U16 desc[UR36][R4.64+0x1f2], R149 ;  /* 0x0001f29504001986 */ /* 0x0001e4000c101524 */
[----:B0-----:R-:W-:Y:S01]  /*19750*/  @P6 IMAD.MOV.U32 R4, RZ, RZ, R6 ;  /* 0x000000ffff046224 */ /* 0x001fe200078e0006 */
[----:B------:R-:W-:-:S05]  /*19760*/  @P6 MOV R5, R7 ;  /* 0x0000000700056202 */ /* 0x000fca0000000f00 */
[----:B------:R0:W-:Y:S04]  /*19770*/  @P6 STG.E.U16 desc[UR36][R4.64+0x1f0], R150 ;  /* 0x0001f09604006986 */ /* 0x0001e8000c101524 */
[----:B------:R0:W-:Y:S02]  /*19780*/  @P0 STG.E.U16 desc[UR36][R6.64+0x1f2], R151 ;  /* 0x0001f29706000986 */ /* 0x0001e4000c101524 */
.L_x_536:
[----:B------:R-:W-:Y:S05]  /*19790*/  BSYNC B0 ;  /* 0x0000000000007941 */ /* 0x000fea0003800000 */
.L_x_28:
[----:B0-----:R-:W2:Y:S04]  /*197a0*/  LDL.LU R5, [R1+0x200] ;  /* 0x0002000001057983 */ /* 0x001ea80000300800 */
[----:B------:R-:W2:Y:S01]  /*197b0*/  LDL.LU R4, [R1+0x204] ;  /* 0x0002040001047983 */ /* 0x000ea20000300800 */
[----:B------:R-:W-:Y:S01]  /*197c0*/  ULDC UR4, c[0x0][0xc] ;  /* 0x0000030000047ab9 */ /* 0x000fe20000000800 */
[----:B------:R-:W-:Y:S01]  /*197d0*/  ULDC UR5, c[0x0][0x10] ;  /* 0x0000040000057ab9 */ /* 0x000fe20000000800 */
[----:B-----5:R-:W2:Y:S01]  /*197e0*/  LDC R3, c[0x0][0x14] ;  /* 0x00000500ff037b82 */ /* 0x020ea20000000800 */
[----:B------:R-:W-:Y:S01]  /*197f0*/  UIMAD.WIDE.U32 UR4, UR4, UR5, URZ ;  /* 0x00000005040472a5 */ /* 0x000fe2000f8e003f */
[----:B----4-:R-:W-:Y:S01]  /*19800*/  PRMT R0, RZ, 0x7610, R0 ;  /* 0x00007610ff007816 */ /* 0x010fe20000000000 */
[----:B------:R-:W-:Y:S01]  /*19810*/  UMOV UR42, 0xffffffff ;  /* 0xffffffff002a7882 */ /* 0x000fe20000000000 */
[----:B------:R-:W-:-:S03]  /*19820*/  UMOV UR43, 0xffffffff ;  /* 0xffffffff002b7882 */ /* 0x000fc60000000000 */
[----:B--2---:R-:W-:-:S04]  /*19830*/  IMAD.WIDE.U32 R4, R3, UR4, R4 ;  /* 0x0000000403047c25 */ /* 0x004fc8000f8e0004 */
[----:B------:R-:W-:Y:S01]  /*19840*/  IMAD R3, R3, UR5, RZ ;  /* 0x0000000503037c24 */ /* 0x000fe2000f8e02ff */
[----:B------:R-:W-:Y:S01]  /*19850*/  ULDC.64 UR4, c[0x0][0x650] ;  /* 0x0001940000047ab9 */ /* 0x000fe20000000a00 */
[----:B------:R-:W-:Y:S01]  /*19860*/  IMAD.MOV.U32 R7, RZ, RZ, R4 ;  /* 0x000000ffff077224 */ /* 0x000fe200078e0004 */
[----:B------:R-:W-:Y:S01]  /*19870*/  ISETP.GE.U32.AND P0, PT, R4, UR4, PT ;  /* 0x0000000404007c0c */ /* 0x000fe2000bf06070 */
[----:B------:R-:W-:-:S05]  /*19880*/  IMAD.IADD R6, R5, 0x1, R3 ;  /* 0x0000000105067824 */ /* 0x000fca00078e0203 */
[----:B------:R0:W-:Y:S01]  /*19890*/  STL [R1+0x200], R6 ;  /* 0x0002000601007387 */ /* 0x0001e20000100800 */
[----:B------:R-:W-:-:S03]  /*198a0*/  ISETP.GE.U32.AND.EX P0, PT, R6, UR5, PT, P0 ;  /* 0x0000000506007c0c */ /* 0x000fc6000bf06100 */
[----:B------:R0:W-:Y:S10]  /*198b0*/  STL [R1+0x204], R7 ;  /* 0x0002040701007387 */ /* 0x0001f40000100800 */
[----:B0-----:R-:W-:Y:S05]  /*198c0*/  @P0 BRA `(.L_x_537) ;  /* 0x0000000400880947 */ /* 0x001fea0003800000 */
[----:B------:R-:W0:Y:S01]  /*198d0*/  S2UR UR6, SR_CTAID.X ;  /* 0x00000000000679c3 */ /* 0x000e220000002500 */
[----:B------:R-:W-:Y:S01]  /*198e0*/  ULDC.64 UR12, c[0x0][0x628] ;  /* 0x00018a00000c7ab9 */ /* 0x000fe20000000a00 */
[----:B------:R-:W-:Y:S01]  /*198f0*/  ULDC UR4, c[0x0][0x150] ;  /* 0x0000540000047ab9 */ /* 0x000fe20000000800 */
[----:B------:R-:W-:Y:S01]  /*19900*/  ISETP.NE.U32.AND P0, PT, RZ, UR12, PT ;  /* 0x0000000cff007c0c */ /* 0x000fe2000bf05070 */
[----:B------:R-:W-:Y:S01]  /*19910*/  ULDC UR15, c[0x0][0x630] ;  /* 0x00018c00000f7ab9 */ /* 0x000fe20000000800 */
[C---:B------:R-:W-:Y:S01]  /*19920*/  R2UR UR16, R7.reuse ;  /* 0x00000000071072ca */ /* 0x040fe200000e0000 */
[----:B------:R-:W-:Y:S01]  /*19930*/  ULDC UR19, c[0x0][0x154] ;  /* 0x0000550000137ab9 */ /* 0x000fe20000000800 */
[----:B------:R-:W-:Y:S01]  /*19940*/  ISETP.NE.AND.EX P0, PT, RZ, UR13, PT, P0 ;  /* 0x0000000dff007c0c */ /* 0x000fe2000bf05300 */
[----:B------:R-:W2:Y:S01]  /*19950*/  S2UR UR18, SR_CTAID.Y ;  /* 0x00000000001279c3 */ /* 0x000ea20000002600 */
[----:B------:R-:W-:Y:S02]  /*19960*/  R2UR UR17, R6 ;  /* 0x00000000061172ca */ /* 0x000fe400000e0000 */
[----:B------:R-:W-:-:S02]  /*19970*/  R2UR UR10, R7 ;  /* 0x00000000070a72ca */ /* 0x000fc400000e0000 */
[----:B------:R-:W-:Y:S02]  /*19980*/  R2UR UR11, R6 ;  /* 0x00000000060b72ca */ /* 0x000fe400000e0000 */
[----:B0-----:R-:W-:-:S05]  /*19990*/  I2FP.F32.U32 R0, UR6 ;  /* 0x0000000600007c45 */ /* 0x001fca0008201000 */
[----:B------:R-:W-:-:S04]  /*199a0*/  FMUL R0, R0, UR4 ;  /* 0x0000000400007c20 */ /* 0x000fc80008400000 */
[----:B------:R0:W4:Y:S01]  /*199b0*/  F2I.U32.TRUNC.NTZ R3, R0 ;  /* 0x0000000000037305 */ /* 0x000122000020f000 */
[----:B--2---:R-:W-:Y:S05]  /*199c0*/  @!P0 BRA `(.L_x_538) ;  /* 0x0000000000308947 */ /* 0x004fea0003800000 */
        /* <DEDUP_REMOVED lines=12> */
.L_x_538:
[----:B------:R-:W-:Y:S01]  /*19a90*/  USHF.R.U64 UR43, UR10, UR15, UR11 ;  /* 0x0000000f0a2b7299 */ /* 0x000fe2000800120b */
[----:B0-----:R-:W-:Y:S01]  /*19aa0*/  I2FP.F32.U32 R0, UR18 ;  /* 0x0000001200007c45 */ /* 0x001fe20008201000 */
[----:B------:R-:W-:Y:S02]  /*19ab0*/  USHF.R.U32.HI UR4, URZ, UR15, UR11 ;  /* 0x0000000f3f047299 */ /* 0x000fe4000801160b */
        /* <DEDUP_REMOVED lines=8> */
[----:B------:R-:W-:Y:S01]  /*19b40*/  UIMAD.WIDE.U32 UR8, UR10, UR12, UR8 ;  /* 0x0000000c0a0872a5 */ /* 0x000fe2000f8e0008 */
[----:B----4-:R-:W-:Y:S01]  /*19b50*/  R2UR UR12, R3 ;  /* 0x00000000030c72ca */ /* 0x010fe200000e0000 */
[----:B------:R-:W-:Y:S01]  /*19b60*/  UIMAD UR10, UR10, UR13, UR4 ;  /* 0x0000000d0a0a72a4 */ /* 0x000fe2000f8e0204 */
[----:B------:R-:W-:Y:S01]  /*19b70*/  ULDC UR11, c[0x0][0x618] ;  /* 0x00018600000b7ab9 */ /* 0x000fe20000000800 */
[----:B------:R-:W-:Y:S02]  /*19b80*/  ULDC UR21, c[0x0][0x658] ;  /* 0x0001960000157ab9 */ /* 0x000fe40000000800 */
[----:B------:R-:W-:Y:S01]  /*19b90*/  UIADD3 UR9, UR9, UR10, URZ ;  /* 0x0000000a09097290 */ /* 0x000fe2000fffe03f */
[----:B------:R-:W-:Y:S01]  /*19ba0*/  UMOV UR15, 0xffffffff ;  /* 0xffffffff000f7882 */ /* 0x000fe20000000000 */
[----:B------:R-:W-:Y:S01]  /*19bb0*/  ULDC.64 UR4, c[0x0][0x640] ;  /* 0x0001900000047ab9 */ /* 0x000fe20000000a00 */
[----:B------:R-:W-:Y:S01]  /*19bc0*/  USHF.L.U32 UR15, UR15, UR21, URZ ;  /* 0x000000150f0f7299 */ /* 0x000fe2000800063f */
[----:B------:R-:W-:Y:S01]  /*19bd0*/  ISETP.NE.U32.AND P0, PT, RZ, UR4, PT ;  /* 0x00000004ff007c0c */ /* 0x000fe2000bf05070 */
[----:B------:R-:W-:-:S02]  /*19be0*/  USHF.R.U64 UR16, UR8, UR11, UR9 ;  /* 0x0000000b08107299 */ /* 0x000fc40008001209 */
[----:B------:R-:W-:Y:S01]  /*19bf0*/  USHF.R.U32.HI UR8, URZ, UR11, UR9 ;  /* 0x0000000b3f087299 */ /* 0x000fe20008011609 */
[----:B0-----:R-:W-:Y:S01]  /*19c00*/  R2UR UR14, R0 ;  /* 0x00000000000e72ca */ /* 0x001fe200000e0000 */
[----:B------:R-:W-:Y:S01]  /*19c10*/  ULDC UR17, c[0x0][0x608] ;  /* 0x0001820000117ab9 */ /* 0x000fe20000000800 */
[----:B------:R-:W-:Y:S01]  /*19c20*/  ULOP3.LUT UR41, URZ, UR15, URZ, 0x33, !UPT ;  /* 0x0000000f3f297292 */ /* 0x000fe2000f8e333f */
[----:B------:R-:W-:Y:S01]  /*19c30*/  ISETP.NE.AND.EX P0, PT, RZ, UR5, PT, P0 ;  /* 0x00000005ff007c0c */ /* 0x000fe2000bf05300 */
[----:B------:R-:W-:Y:S02]  /*19c40*/  USHF.R.U64 UR15, UR16, UR17, UR8 ;  /* 0x00000011100f7299 */ /* 0x000fe40008001208 */
[----:B------:R-:W-:Y:S02]  /*19c50*/  USHF.R.U32.HI UR8, URZ, UR17, UR8 ;  /* 0x000000113f087299 */ /* 0x000fe40008011608 */
[----:B------:R-:W-:Y:S02]  /*19c60*/  UIADD3 UR12, -UR12, URZ, URZ ;  /* 0x0000003f0c0c7290 */ /* 0x000fe4000fffe13f */
[----:B------:R-:W-:Y:S01]  /*19c70*/  USHF.R.U64 UR17, UR15, UR21, UR8 ;  /* 0x000000150f117299 */ /* 0x000fe20008001208 */
[----:B------:R-:W-:Y:S01]  /*19c80*/  UMOV UR19, 0x1 ;  /* 0x0000000100137882 */ /* 0x000fe20000000000 */
[----:B------:R-:W-:Y:S01]  /*19c90*/  ULDC UR13, c[0x0][0x144] ;  /* 0x00005100000d7ab9 */ /* 0x000fe20000000800 */
[----:B------:R-:W-:Y:S01]  /*19ca0*/  ULDC UR7, c[0x0][0x600] ;  /* 0x0001800000077ab9 */ /* 0x000fe20000000800 */
[----:B------:R-:W-:-:S02]  /*19cb0*/  USHF.L.U32 UR24, UR19, UR21, URZ ;  /* 0x0000001513187299 */ /* 0x000fc4000800063f */
[----:B------:R-:W-:Y:S02]  /*19cc0*/  USHF.R.U32.HI UR8, URZ, UR21, UR8 ;  /* 0x000000153f087299 */ /* 0x000fe40008011608 */
[----:B------:R-:W-:Y:S02]  /*19cd0*/  UIMAD UR21, UR13, UR12, UR6 ;  /* 0x0000000c0d1572a4 */ /* 0x000fe4000f8e0206 */
[----:B------:R-:W-:Y:S02]  /*19ce0*/  UIADD3 UR20, UR7, -0x1, URZ ;  /* 0xffffffff07147890 */ /* 0x000fe4000fffe03f */
[----:B------:R-:W-:Y:S01]  /*19cf0*/  UIADD3 UR19, -UR14, URZ, URZ ;  /* 0x0000003f0e137290 */ /* 0x000fe2000fffe13f */
        /* <DEDUP_REMOVED lines=17> */
.L_x_539:
[----:B------:R-:W-:Y:S01]  /*19e10*/  UISETP.NE.AND UP0, UPT, UR45, URZ, UPT ;  /* 0x0000003f2d00728c */ /* 0x000fe2000bf05270 */
[----:B------:R-:W-:Y:S01]  /*19e20*/  MOV R0, 0x1 ;  /* 0x0000000100007802 */ /* 0x000fe20000000f00 */
[----:B------:R-:W-:Y:S02]  /*19e30*/  USHF.R.U64 UR4, UR6, UR22, UR8 ;  /* 0x0000001606047299 */ /* 0x000fe40008001208 */
[----:B------:R-:W-:Y:S02]  /*19e40*/  ULOP3.LUT UR41, UR15, UR41, URZ, 0xc0, !UPT ;  /* 0x000000290f297292 */ /* 0x000fe4000f8ec03f */
[----:B------:R-:W-:Y:S02]  /*19e50*/  UIADD3 UR5, -UR4, URZ, URZ ;  /* 0x0000003f04057290 */ /* 0x000fe4000fffe13f */
[----:B------:R-:W-:Y:S02]  /*19e60*/  UIMAD UR41, UR24, UR4, UR41 ;  /* 0x00000004182972a4 */ /* 0x000fe4000f8e0229 */
[----:B------:R-:W-:-:S02]  /*19e70*/  ULOP3.LUT UR16, UR16, UR20, URZ, 0xc0, !UPT ;  /* 0x0000001410107292 */ /* 0x000fc4000f8ec03f */
[----:B------:R-:W-:Y:S02]  /*19e80*/  @UP0 UIMAD UR21, UR25, UR19, UR18 ;  /* 0x00000013191502a4 */ /* 0x000fe4000f8e0212 */
[----:B------:R-:W-:-:S03]  /*19e90*/  UIMAD UR4, UR5, UR23, UR17 ;  /* 0x00000017050472a4 */ /* 0x000fc6000f8e0211 */
[----:B------:R-:W-:Y:S01]  /*19ea0*/  ULDC UR5, c[0x0][0x610] ;  /* 0x0001840000057ab9 */ /* 0x000fe20000000800 */
[----:B------:R-:W-:Y:S02]  /*19eb0*/  UIMAD UR4, UR4, UR7, UR16 ;  /* 0x00000007040472a4 */ /* 0x000fe4000f8e0210 */
[----:B------:R-:W-:-:S04]  /*19ec0*/  UIMAD UR41, UR41, UR5, UR21 ;  /* 0x00000005292972a4 */ /* 0x000fc8000f8e0215 */
[----:B------:R-:W-:Y:S02]  /*19ed0*/  USEL UR42, UR4, UR41, !UP0 ;  /* 0x00000029042a7287 */ /* 0x000fe4000c000000 */
[----:B------:R-:W-:-:S12]  /*19ee0*/  USEL UR41, UR41, UR4, !UP0 ;  /* 0x0000000429297287 */ /* 0x000fd8000c000000 */
.L_x_537:
[----:B------:R-:W-:-:S13]  /*19ef0*/  LOP3.LUT P0, RZ, R0, 0xff, RZ, 0xc0, !PT ;  /* 0x000000ff00ff7812 */ /* 0x000fda000780c0ff */
[----:B------:R-:W-:Y:S05]  /*19f00*/  @P0 BRA `(.L_x_540) ;  /* 0xfffffe7000780947 */ /* 0x000fea000383ffff */
[----:B------:R-:W-:Y:S05]  /*19f10*/  EXIT ;  /* 0x000000000000794d */ /* 0x000fea0003800000 */
.L_x_3:
[----:B------:R-:W2:Y:S01]  /*19f20*/  LDL R5, [R1+0x204] ;  /* 0x0002040001057983 */ /* 0x000ea20000100800 */
[----:B------:R-:W-:-:S03]  /*19f30*/  ULDC.64 UR8, c[0x0][0x650] ;  /* 0x0001940000087ab9 */ /* 0x000fc60000000a00 */
[----:B------:R-:W3:Y:S01]  /*19f40*/  LDL R4, [R1+0x200] ;  /* 0x0002000001047983 */ /* 0x000ee20000100800 */
[----:B------:R-:W-:Y:S01]  /*19f50*/  PRMT R0, RZ, 0x7610, R0 ;  /* 0x00007610ff007816 */ /* 0x000fe20000000000 */
[----:B------:R-:W-:Y:S01]  /*19f60*/  IMAD.MOV.U32 R3, RZ, RZ, -0x1 ;  /* 0xffffffffff037424 */ /* 0x000fe200078e00ff */
[----:B------:R-:W-:Y:S01]  /*19f70*/  MOV R9, 0xffffffff ;  /* 0xffffffff00097802 */ /* 0x000fe20000000f00 */
[----:B------:R-:W-:Y:S01]  /*19f80*/  IMAD.MOV.U32 R2, RZ, RZ, -0x1 ;  /* 0xffffffffff027424 */ /* 0x000fe200078e00ff */
[----:B--2---:R-:W-:-:S04]  /*19f90*/  ISETP.GE.U32.AND P0, PT, R5, UR8, PT ;  /* 0x0000000805007c0c */ /* 0x004fc8000bf06070 */
[----:B---3--:R-:W-:-:S13]  /*19fa0*/  ISETP.GE.U32.AND.EX P0, PT, R4, UR9, PT, P0 ;  /* 0x0000000904007c0c */ /* 0x008fda000bf06100 */
[----:B------:R-:W-:Y:S05]  /*19fb0*/  @P0 BRA `(.L_x_541) ;  /* 0x00000004008c0947 */ /* 0x000fea0003800000 */
[----:B------:R-:W-:Y:S01]  /*19fc0*/  I2FP.F32.U32 R0, UR4 ;  /* 0x0000000400007c45 */ /* 0x000fe20008201000 */
[----:B0-----:R-:W-:Y:S01]  /*19fd0*/  ULDC.64 UR16, c[0x0][0x628] ;  /* 0x00018a0000107ab9 */ /* 0x001fe20000000a00 */
        /* <DEDUP_REMOVED lines=24> */
.L_x_542:
        /* <DEDUP_REMOVED lines=24> */
[----:B------:R-:W-:Y:S01]  /*1a2e0*/  UMOV UR19, 0x1 ;  /* 0x0000000100137882 */ /* 0x000fe20000000000 */
[----:B------:R-:W-:Y:S01]  /*1a2f0*/  ULDC UR20, c[0x0][0x608] ;  /* 0x0001820000147ab9 */ /* 0x000fe20000000800 */
[----:B------:R-:W-:Y:S01]  /*1a300*/  USHF.L.U32 UR26, UR19, UR23, URZ ;  /* 0x00000017131a7299 */ /* 0x000fe2000800063f */
[----:B------:R-:W-:Y:S01]  /*1a310*/  ISETP.NE.AND.EX P0, PT, RZ, UR9, PT, P0 ;  /* 0x00000009ff007c0c */ /* 0x000fe2000bf05300 */
[----:B------:R-:W-:Y:S02]  /*1a320*/  USHF.R.U64 UR19, UR18, UR20, UR11 ;  /* 0x0000001412137299 */ /* 0x000fe4000800120b */
[----:B------:R-:W-:Y:S02]  /*1a330*/  USHF.R.U32.HI UR11, URZ, UR20, UR11 ;  /* 0x000000143f0b7299 */ /* 0x000fe4000801160b */
[----:B------:R-:W-:-:S02]  /*1a340*/  UIADD3 UR15, -UR15, URZ, URZ ;  /* 0x0000003f0f0f7290 */ /* 0x000fc4000fffe13f */
[----:B------:R-:W-:Y:S01]  /*1a350*/  USHF.R.U64 UR20, UR19, UR23, UR11 ;  /* 0x0000001713147299 */ /* 0x000fe2000800120b */
[----:B------:R-:W-:Y:S01]  /*1a360*/  ULDC UR16, c[0x0][0x144] ;  /* 0x0000510000107ab9 */ /* 0x000fe20000000800 */
[----:B------:R-:W-:Y:S01]  /*1a370*/  ULDC UR6, c[0x0][0x600] ;  /* 0x0001800000067ab9 */ /* 0x000fe20000000800 */
[----:B------:R-:W-:Y:S02]  /*1a380*/  USHF.R.U32.HI UR11, URZ, UR23, UR11 ;  /* 0x000000173f0b7299 */ /* 0x000fe4000801160b */
[----:B------:R-:W-:Y:S02]  /*1a390*/  UIMAD UR23, UR16, UR15, UR4 ;  /* 0x0000000f101772a4 */ /* 0x000fe4000f8e0204 */
[----:B------:R-:W-:Y:S02]  /*1a3a0*/  UIADD3 UR22, UR6, -0x1, URZ ;  /* 0xffffffff06167890 */ /* 0x000fe4000fffe03f */
[----:B------:R-:W-:Y:S02]  /*1a3b0*/  ULOP3.LUT UR27, URZ, UR13, URZ, 0x33, !UPT ;  /* 0x0000000d3f1b7292 */ /* 0x000fe4000f8e333f */
        /* <DEDUP_REMOVED lines=18> */
.L_x_543:
[----:B------:R-:W-:Y:S01]  /*1a4e0*/  UISETP.NE.AND UP0, UPT, UR45, URZ, UPT ;  /* 0x0000003f2d00728c */ /* 0x000fe2000bf05270 */
[----:B------:R-:W-:Y:S01]  /*1a4f0*/  IMAD.MOV.U32 R0, RZ, RZ, 0x1 ;  /* 0x00000001ff007424 */ /* 0x000fe200078e00ff */
[----:B------:R-:W-:Y:S01]  /*1a500*/  USHF.R.U64 UR8, UR4, UR24, UR11 ;  /* 0x0000001804087299 */ /* 0x000fe2000800120b */
[----:B------:R-:W-:Y:S01]  /*1a510*/  IMAD.U32 R9, RZ, RZ, UR5 ;  /* 0x00000005ff097e24 */ /* 0x000fe2000f8e00ff */
[----:B------:R-:W-:Y:S02]  /*1a520*/  ULOP3.LUT UR4, UR19, UR27, URZ, 0xc0, !UPT ;  /* 0x0000001b13047292 */ /* 0x000fe4000f8ec03f */
[----:B------:R-:W-:Y:S02]  /*1a530*/  ULOP3.LUT UR18, UR18, UR22, URZ, 0xc0, !UPT ;  /* 0x0000001612127292 */ /* 0x000fe4000f8ec03f */
[----:B------:R-:W-:-:S03]  /*1a540*/  UIMAD UR4, UR26, UR8, UR4 ;  /* 0x000000081a0472a4 */ /* 0x000fc6000f8e0204 */
[----:B------:R-:W-:Y:S02]  /*1a550*/  @UP0 UIMAD UR23, UR28, UR21, UR7 ;  /* 0x000000151c1702a4 */ /* 0x000fe4000f8e0207 */
[----:B------:R-:W-:-:S03]  /*1a560*/  UIADD3 UR7, -UR8, URZ, URZ ;  /* 0x0000003f08077290 */ /* 0x000fc6000fffe13f */
[----:B------:R-:W-:Y:S01]  /*1a570*/  ULDC UR8, c[0x0][0x610] ;  /* 0x0001840000087ab9 */ /* 0x000fe20000000800 */
[----:B------:R-:W-:Y:S02]  /*1a580*/  UIMAD UR7, UR7, UR25, UR20 ;  /* 0x00000019070772a4 */ /* 0x000fe4000f8e0214 */
[----:B------:R-:W-:Y:S02]  /*1a590*/  UIMAD UR4, UR4, UR8, UR23 ;  /* 0x00000008040472a4 */ /* 0x000fe4000f8e0217 */
[----:B------:R-:W-:-:S04]  /*1a5a0*/  UIMAD UR7, UR7, UR6, UR18 ;  /* 0x00000006070772a4 */ /* 0x000fc8000f8e0212 */
[----:B------:R-:W-:Y:S02]  /*1a5b0*/  USEL UR6, UR7, UR4, !UP0 ;  /* 0x0000000407067287 */ /* 0x000fe4000c000000 */
[----:B------:R-:W-:-:S04]  /*1a5c0*/  USEL UR4, UR4, UR7, !UP0 ;  /* 0x0000000704047287 */ /* 0x000fc8000c000000 */
[----:B------:R-:W-:Y:S02]  /*1a5d0*/  MOV R2, UR6 ;  /* 0x0000000600027c02 */ /* 0x000fe40008000f00 */
[----:B------:R-:W-:-:S07]  /*1a5e0*/  IMAD.U32 R3, RZ, RZ, UR4 ;  /* 0x00000004ff037e24 */ /* 0x000fce000f8e00ff */
.L_x_541:
[----:B------:R-:W-:-:S08]  /*1a5f0*/  NOP ;  /* 0x0000000000007918 */ /* 0x000fd00000000000 */
[----:B0-----:R-:W0:-:S00]  /*1a600*/  USETMAXREG.DEALLOC.CTAPOOL 0x18 ;  /* 0x00000018000079c8 */ /* 0x001e0000080e0500 */
[----:B------:R-:W-:-:S13]  /*1a610*/  ISETP.NE.AND P0, PT, RZ, UR10, PT ;  /* 0x0000000aff007c0c */ /* 0x000fda000bf05270 */
[----:B------:R-:W-:Y:S05]  /*1a620*/  @P0 EXIT ;  /* 0x000000000000094d */ /* 0x000fea0003800000 */
[----:B0-----:R-:W-:Y:S01]  /*1a630*/  LOP3.LUT P0, RZ, R0, 0xff, RZ, 0xc0, !PT ;  /* 0x000000ff00ff7812 */ /* 0x001fe2000780c0ff */
[----:B------:R-:W-:Y:S01]  /*1a640*/  IMAD.MOV.U32 R0, RZ, RZ, 0x1 ;  /* 0x00000001ff007424 */ /* 0x000fe200078e00ff */
[----:B------:R-:W-:-:S11]  /*1a650*/  MOV R6, RZ ;  /* 0x000000ff00067202 */ /* 0x000fd60000000f00 */
[----:B------:R-:W-:Y:S05]  /*1a660*/  @!P0 BRA `(.L_x_544) ;  /* 0x0000000c005c8947 */ /* 0x000fea0003800000 */
[----:B------:R-:W0:Y:S01]  /*1a670*/  S2R R4, SR_TID.X ;  /* 0x0000000000047919 */ /* 0x000e220000002100 */
[----:B------:R-:W-:Y:S01]  /*1a680*/  ULDC UR4, c[0x0][0x28c] ;  /* 0x0000a30000047ab9 */ /* 0x000fe20000000800 */
[----:B------:R-:W-:Y:S01]  /*1a690*/  ULDC UR6, c[0x0][0x658] ;  /* 0x0001960000067ab9 */ /* 0x000fe20000000800 */
[----:B------:R-:W-:Y:S01]  /*1a6a0*/  UIADD3 UR10, UR4, 0x3f, URZ ;  /* 0x0000003f040a7890 */ /* 0x000fe2000fffe03f */
[----:B------:R-:W-:Y:S01]  /*1a6b0*/  BSSY B0, `(.L_x_544) ;  /* 0x00000d2000007945 */ /* 0x000fe20003800000 */
[----:B------:R-:W-:Y:S01]  /*1a6c0*/  UMOV UR7, 0xffffffff ;  /* 0xffffffff00077882 */ /* 0x000fe20000000000 */
[----:B------:R-:W-:Y:S01]  /*1a6d0*/  ULDC UR5, c[0x0][0x600] ;  /* 0x0001800000057ab9 */ /* 0x000fe20000000800 */
[----:B------:R-:W-:Y:S01]  /*1a6e0*/  UMOV UR9, 0x1 ;  /* 0x0000000100097882 */ /* 0x000fe20000000000 */
[----:B------:R-:W-:Y:S01]  /*1a6f0*/  USHF.L.U32 UR7, UR7, UR6, URZ ;  /* 0x0000000607077299 */ /* 0x000fe2000800063f */
[----:B------:R-:W-:Y:S01]  /*1a700*/  IMAD.MOV.U32 R8, RZ, RZ, 0x1 ;  /* 0x00000001ff087424 */ /* 0x000fe200078e00ff */
[----:B------:R-:W-:Y:S01]  /*1a710*/  UIADD3 UR4, UR5, -0x1, URZ ;  /* 0xffffffff05047890 */ /* 0x000fe2000fffe03f */
[----:B------:R-:W-:Y:S01]  /*1a720*/  IMAD.MOV.U32 R0, RZ, RZ, 0x1 ;  /* 0x00000001ff007424 */ /* 0x000fe200078e00ff */
[----:B------:R-:W-:Y:S01]  /*1a730*/  USHF.R.S32.HI UR11, URZ, 0x1f, UR10 ;  /* 0x0000001f3f0b7899 */ /* 0x000fe2000801140a */
[----:B------:R-:W-:Y:S01]  /*1a740*/  MOV R6, RZ ;  /* 0x000000ff00067202 */ /* 0x000fe20000000f00 */
[----:B------:R-:W-:Y:S01]  /*1a750*/  ULDC UR8, c[0x0][0xc] ;  /* 0x0000030000087ab9 */ /* 0x000fe20000000800 */
[----:B------:R-:W-:-:S02]  /*1a760*/  USHF.L.U32 UR5, UR9, UR6, URZ ;  /* 0x0000000609057299 */ /* 0x000fc4000800063f */
[----:B------:R-:W-:Y:S01]  /*1a770*/  ULEA.HI UR11, UR11, UR10, URZ, 0x6 ;  /* 0x0000000a0b0b7291 */ /* 0x000fe2000f8f303f */
[----:B------:R-:W-:Y:S01]  /*1a780*/  ULDC UR9, c[0x0][0x10] ;  /* 0x0000040000097ab9 */ /* 0x000fe20000000800 */
[----:B------:R-:W-:Y:S02]  /*1a790*/  ULOP3.LUT UR6, URZ, UR7, URZ, 0x33, !UPT ;  /* 0x000000073f067292 */ /* 0x000fe4000f8e333f */
[----:B------:R-:W-:Y:S01]  /*1a7a0*/  UIMAD.WIDE.U32 UR8, UR8, UR9, URZ ;  /* 0x00000009080872a5 */ /* 0x000fe2000f8e003f */
[----:B------:R-:W-:Y:S01]  /*1a7b0*/  ULDC UR7, c[0x0][0x14] ;  /* 0x0000050000077ab9 */ /* 0x000fe20000000800 */
[----:B------:R-:W-:Y:S02]  /*1a7c0*/  USHF.R.S32.HI UR18, URZ, 0x6, UR11 ;  /* 0x000000063f127899 */ /* 0x000fe4000801140b */
[----:B------:R-:W-:Y:S02]  /*1a7d0*/  UIMAD.WIDE.U32 UR20, UR8, UR7, URZ ;  /* 0x00000007081472a5 */ /* 0x000fe4000f8e003f */
[----:B------:R-:W-:-:S02]  /*1a7e0*/  UIMAD UR13, UR9, UR7, URZ ;  /* 0x00000007090d72a4 */ /* 0x000fc4000f8e023f */
[----:B------:R-:W-:Y:S01]  /*1a7f0*/  ULOP3.LUT UR24, UR40, 0x2, URZ, 0xfc, !UPT ;  /* 0x0000000228187892 */ /* 0x000fe2000f8efc3f */
[C---:B0-----:R-:W-:Y:S01]  /*1a800*/  LOP3.LUT P2, RZ, R4.reuse, 0x7f, RZ, 0xc0, !PT ;  /* 0x0000007f04ff7812 */ /* 0x041fe2000784c0ff */
[----:B------:R-:W-:Y:S01]  /*1a810*/  UIADD3 UR13, UR21, UR13, URZ ;  /* 0x0000000d150d7290 */ /* 0x000fe2000fffe03f */
[----:B------:R-:W-:Y:S01]  /*1a820*/  LOP3.LUT P0, RZ, R4, 0x1f, RZ, 0xc0, !PT ;  /* 0x0000001f04ff7812 */ /* 0x000fe2000780c0ff */
[----:B------:R-:W-:Y:S01]  /*1a830*/  UIADD3 UR25, UR18, 0x1, URZ ;  /* 0x0000000112197890 */ /* 0x000fe2000fffe03f */
[----:B------:R-:W-:Y:S02]  /*1a840*/  ULDC.64 UR22, c[0x0][0x198] ;  /* 0x0000660000167ab9 */ /* 0x000fe40000000a00 */
[----:B------:R-:W-:-:S13]  /*1a850*/  PLOP3.LUT P0, PT, P0, P2, PT, 0x8a, 0x0 ;  /* 0x000000000000781c */ /* 0x000fda0000705172 */
.L_x_556:
[----:B------:R-:W-:-:S03]  /*1a860*/  UMOV UR7, 0xffffffff ;  /* 0xffffffff00077882 */ /* 0x000fc60000000000 */
[----:B------:R-:W-:Y:S05]  /*1a870*/  BRA.DIV UR7, `(.L_x_545) ;  /* 0x0000000e07a47947 */ /* 0x000fea000b800000 */
[----:B------:R-:W-:-:S13]  /*1a880*/  ELECT P6, URZ, PT ;  /* 0x00000000003f782f */ /* 0x000fda00038c0000 */
.L_x_566:
[----:B------:R-:W0:Y:S01]  /*1a890*/  LDC R4, c[0x0][0x28c] ;  /* 0x0000a300ff047b82 */ /* 0x000e220000000800 */
[----:B------:R-:W-:Y:S01]  /*1a8a0*/  BSSY B1, `(.L_x_546) ;  /* 0x0000035000017945 */ /* 0x000fe20003800000 */
[----:B0-----:R-:W-:-:S13]  /*1a8b0*/  ISETP.LT.OR P6, PT, R4, 0x1, !P6 ;  /* 0x000000010400780c */ /* 0x001fda00077c1670 */
[----:B------:R-:W-:Y:S05]  /*1a8c0*/  @P6 BRA `(.L_x_547) ;  /* 0x0000000000c86947 */ /* 0x000fea0003800000 */
[----:B------:R-:W-:Y:S01]  /*1a8d0*/  IMAD.SHL.U32 R11, R3, 0x100, RZ ;  /* 0x00000100030b7824 */ /* 0x000fe200078e00ff */
[----:B------:R-:W-:Y:S01]  /*1a8e0*/  MOV R12, RZ ;  /* 0x000000ff000c7202 */ /* 0x000fe20000000f00 */
[----:B------:R-:W-:Y:S01]  /*1a8f0*/  IMAD.SHL.U32 R2, R2, 0x100, RZ ;  /* 0x0000010002027824 */ /* 0x000fe200078e00ff */
[----:B------:R-:W-:Y:S01]  /*1a900*/  MOV R4, R6 ;  /* 0x0000000600047202 */ /* 0x000fe20000000f00 */
[----:B------:R-:W-:Y:S02]  /*1a910*/  IMAD.U32 R14, RZ, RZ, UR25 ;  /* 0x00000019ff0e7e24 */ /* 0x000fe4000f8e00ff */
[----:B------:R-:W-:-:S07]  /*1a920*/  IMAD.MOV.U32 R3, RZ, RZ, R0 ;  /* 0x000000ffff037224 */ /* 0x000fce00078e0000 */
.L_x_551:
[----:B------:R-:W0:Y:S01]  /*1a930*/  S2R R10, SR_CgaCtaId ;  /* 0x00000000000a7919 */ /* 0x000e220000008800 */
[----:B------:R-:W-:Y:S01]  /*1a940*/  MOV R5, 0x400 ;  /* 0x0000040000057802 */ /* 0x000fe20000000f00 */
[----:B------:R-:W1:Y:S03]  /*1a950*/  @!P2 LDC R7, c[0x0][0x500] ;  /* 0x00014000ff07ab82 */ /* 0x000e660000000800 */
[----:B0-----:R-:W-:Y:S02]  /*1a960*/  LEA R13, R10, R5, 0x18 ;  /* 0x000000050a0d7211 */ /* 0x001fe400078ec0ff */
[----:B------:R-:W-:-:S03]  /*1a970*/  SHF.L.U32 R5, R3, 0x1f, RZ ;  /* 0x0000001f03057819 */ /* 0x000fc600000006ff */
[----:B------:R-:W-:-:S04]  /*1a980*/  IMAD R10, R4, 0x8, R13 ;  /* 0x00000008040a7824 */ /* 0x000fc800078e020d */
[----:B------:R-:W0:Y:S02]  /*1a990*/  SYNCS.PHASECHK.TRANS64.TRYWAIT P1, [R10+URZ+0x18], R5 ;  /* 0x000018050a0075a7 */ /* 0x000e24000802017f */
[----:B01----:R-:W-:Y:S05]  /*1a9a0*/  @!P1 BRA `(.L_x_548) ;  /* 0x0000000c00789947 */ /* 0x003fea0003800000 */
.L_x_567:
[----:B------:R-:W-:Y:S01]  /*1a9b0*/  UPRMT UR7, UR24, 0x9910, URZ ;  /* 0x0000991018077896 */ /* 0x000fe2000800003f */
[----:B------:R1:W-:Y:S03]  /*1a9c0*/  @!P2 SYNCS.ARRIVE.TRANS64 RZ, [R10+URZ], R7 ;  /* 0x000000070affa9a7 */ /* 0x0003e6000800003f */
[----:B------:R-:W-:-:S06]  /*1a9d0*/  UISETP.NE.AND UP0, UPT, UR7, 0x2, UPT ;  /* 0x000000020700788c */ /* 0x000fcc000bf05270 */
[----:B------:R-:W-:-:S13]  /*1a9e0*/  PLOP3.LUT P1, PT, PT, PT, UP0, 0x80, 0x0 ;  /* 0x000000000000781c */ /* 0x000fda0003f2f008 */
[----:B-1----:R-:W-:Y:S05]  /*1a9f0*/  @P1 BRA `(.L_x_549) ;  /* 0x0000000000041947 */ /* 0x002fea0003800000 */
[----:B------:R-:W-:Y:S01]  /*1aa00*/  BPT.TRAP 0x1 ;  /* 0x000000040000795c */ /* 0x000fe20000300000 */
.L_x_549:
[----:B------:R-:W-:Y:S05]  /*1aa10*/  @P0 BRA `(.L_x_550) ;  /* 0x0000000000040947 */ /* 0x000fea0003800000 */
[----:B------:R-:W-:Y:S01]  /*1aa20*/  BPT.TRAP 0x1 ;  /* 0x000000040000795c */ /* 0x000fe20000300000 */
.L_x_550:
[----:B------:R-:W-:Y:S01]  /*1aa30*/  IMAD R13, R4, 0x8000, R13 ;  /* 0x00008000040d7824 */ /* 0x000fe200078e020d */
[----:B------:R-:W-:Y:S01]  /*1aa40*/  R2UR UR9, R10 ;  /* 0x000000000a0972ca */ /* 0x000fe200000e0000 */
[----:B------:R-:W-:Y:S01]  /*1aa50*/  VIADD R14, R14, 0xffffffff ;  /* 0xffffffff0e0e7836 */ /* 0x000fe20000000000 */
[----:B------:R-:W-:Y:S01]  /*1aa60*/  UIADD3 UR14, UP0, UR22, 0xf0, URZ ;  /* 0x000000f0160e7890 */ /* 0x000fe2000ff1e03f */
[----:B------:R-:W-:Y:S01]  /*1aa70*/  R2UR UR11, R11 ;  /* 0x000000000b0b72ca */ /* 0x000fe200000e0000 */
[----:B------:R-:W-:Y:S01]  /*1aa80*/  UIADD3 UR26, UP1, UR22, 0x1f0, URZ ;  /* 0x000001f0161a7890 */ /* 0x000fe2000ff3e03f */
[----:B------:R-:W-:Y:S01]  /*1aa90*/  R2UR UR7, R13 ;  /* 0x000000000d0772ca */ /* 0x000fe200000e0000 */
[----:B------:R-:W-:Y:S01]  /*1aaa0*/  UIADD3.X UR15, URZ, UR23, URZ, UP0, !UPT ;  /* 0x000000173f0f7290 */ /* 0x000fe200087fe43f */
[----:B------:R-:W-:Y:S01]  /*1aab0*/  R2UR UR10, R12 ;  /* 0x000000000c0a72ca */ /* 0x000fe200000e0000 */
[----:B------:R-:W-:Y:S01]  /*1aac0*/  UIADD3.X UR27, URZ, UR23, URZ, UP1, !UPT ;  /* 0x000000173f1b7290 */ /* 0x000fe20008ffe43f */
[----:B------:R-:W-:Y:S01]  /*1aad0*/  R2UR UR12, R9 ;  /* 0x00000000090c72ca */ /* 0x000fe200000e0000 */
[----:B------:R-:W-:Y:S01]  /*1aae0*/  UMOV UR16, 0x0 ;  /* 0x0000000000107882 */ /* 0x000fe20000000000 */
[----:B------:R-:W-:Y:S01]  /*1aaf0*/  R2UR UR19, R2 ;  /* 0x00000000021372ca */ /* 0x000fe200000e0000 */
[----:B------:R-:W-:Y:S01]  /*1ab00*/  UMOV UR17, 0x10000000 ;  /* 0x1000000000117882 */ /* 0x000fe20000000000 */
[----:B------:R-:W-:Y:S01]  /*1ab10*/  ISETP.GT.AND P3, PT, R14, 0x1, PT ;  /* 0x000000010e00780c */ /* 0x000fe20003f64270 */
[----:B------:R-:W-:Y:S01]  /*1ab20*/  VIADD R12, R12, 0x40 ;  /* 0x000000400c0c7836 */ /* 0x000fe20000000000 */
[----:B------:R-:W-:-:S03]  /*1ab30*/  IADD3 R4, R4, 0x1, RZ ;  /* 0x0000000104047810 */ /* 0x000fc60007ffe0ff */
[----:B------:R-:W-:Y:S01]  /*1ab40*/  UIADD3 UR8, UR7, 0x100, URZ ;  /* 0x0000010007087890 */ /* 0x000fe2000fffe03f */
[----:B------:R-:W-:Y:S01]  /*1ab50*/  ISETP.NE.AND P1, PT, R4, 0x3, PT ;  /* 0x000000030400780c */ /* 0x000fe20003f25270 */
[----:B------:R-:W-:-:S03]  /*1ab60*/  UIADD3 UR7, UR7, 0x18100, URZ ;  /* 0x0001810007077890 */ /* 0x000fc6000fffe03f */
[----:B0-----:R-:W-:Y:S02]  /*1ab70*/  SEL R10, RZ, 0x1, P1 ;  /* 0x00000001ff0a7807 */ /* 0x001fe40000800000 */
[----:B------:R-:W-:Y:S02]  /*1ab80*/  SEL R4, R4, RZ, P1 ;  /* 0x000000ff04047207 */ /* 0x000fe40000800000 */
[----:B------:R0:W-:Y:S01]  /*1ab90*/  UTMALDG.3D [UR8], [UR14], desc[UR16] ;  /* 0x000010080e0075b4 */ /* 0x0001e20008011000 */
[----:B------:R-:W-:Y:S01]  /*1aba0*/  LOP3.LUT R3, R3, R10, RZ, 0x3c, !PT ;  /* 0x0000000a03037212 */ /* 0x000fe200078e3cff */
[----:B0-----:R-:W-:Y:S01]  /*1abb0*/  UMOV UR8, UR7 ;  /* 0x0000000700087c82 */ /* 0x001fe20008000000 */
[----:B------:R-:W-:Y:S02]  /*1abc0*/  UMOV UR11, UR19 ;  /* 0x00000013000b7c82 */ /* 0x000fe40008000000 */
[----:B------:R0:W-:Y:S02]  /*1abd0*/  UTMALDG.3D [UR8], [UR26], desc[UR16] ;  /* 0x000010081a0075b4 */ /* 0x0001e40008011000 */
[----:B0-----:R-:W-:Y:S05]  /*1abe0*/  @P3 BRA `(.L_x_551) ;  /* 0xfffffffc00503947 */ /* 0x001fea000383ffff */
.L_x_547:
[----:B------:R-:W-:Y:S05]  /*1abf0*/  BSYNC B1 ;  /* 0x0000000000017941 */ /* 0x000fea0003800000 */
.L_x_546:
[----:B------:R-:W2:Y:S01]  /*1ac00*/  LDL.LU R15, [R1+0x200] ;  /* 0x00020000010f7983 */ /* 0x000ea20000300800 */
[----:B------:R-:W-:Y:S01]  /*1ac10*/  LOP3.LUT P1, RZ, R8, 0xff, RZ, 0xc0, !PT ;  /* 0x000000ff08ff7812 */ /* 0x000fe2000782c0ff */
[----:B------:R-:W-:Y:S02]  /*1ac20*/  ULDC.64 UR8, c[0x0][0x650] ;  /* 0x0001940000087ab9 */ /* 0x000fe40000000a00 */
[----:B------:R-:W3:Y:S01]  /*1ac30*/  LDL.LU R13, [R1+0x204] ;  /* 0x00020400010d7983 */ /* 0x000ee20000300800 */
[----:B------:R-:W-:Y:S01]  /*1ac40*/  IADD3 R6, R6, UR18, RZ ;  /* 0x0000001206067c10 */ /* 0x000fe2000fffe0ff */
[----:B------:R-:W-:Y:S01]  /*1ac50*/  UISETP.GE.U32.AND UP0, UPT, UR18, 0x3, UPT ;  /* 0x000000031200788c */ /* 0x000fe2000bf06070 */
[----:B------:R-:W-:Y:S01]  /*1ac60*/  BSSY B1, `(.L_x_552) ;  /* 0x0000074000017945 */ /* 0x000fe20003800000 */
[----:B------:R-:W-:Y:S01]  /*1ac70*/  IMAD.MOV.U32 R9, RZ, RZ, -0x1 ;  /* 0xffffffffff097424 */ /* 0x000fe200078e00ff */
[----:B------:R-:W-:Y:S02]  /*1ac80*/  PRMT R4, RZ, 0x7610, R4 ;  /* 0x00007610ff047816 */ /* 0x000fe40000000004 */
[----:B------:R-:W-:-:S02]  /*1ac90*/  PRMT R8, RZ, 0x7610, R8 ;  /* 0x00007610ff087816 */ /* 0x000fc40000000008 */
[----:B------:R-:W-:Y:S01]  /*1aca0*/  PLOP3.LUT P3, PT, PT, PT, UP0, 0x80, 0x0 ;  /* 0x000000000000781c */ /* 0x000fe20003f6f008 */
[----:B------:R-:W0:Y:S01]  /*1acb0*/  @P1 S2R R3, SR_CgaCtaId ;  /* 0x0000000000031919 */ /* 0x000e220000008800 */
[----:B------:R-:W-:-:S04]  /*1acc0*/  @P1 MOV R2, 0x400 ;  /* 0x0000040000021802 */ /* 0x000fc80000000f00 */
[----:B0-----:R-:W-:-:S04]  /*1acd0*/  @P1 LEA R2, R3, R2, 0x18 ;  /* 0x0000000203021211 */ /* 0x001fc800078ec0ff */
[----:B------:R0:W-:Y:S01]  /*1ace0*/  @P1 SYNCS.ARRIVE.TRANS64.A1T0 RZ, [R2+URZ+0x48], RZ ;  /* 0x000048ff02ff19a7 */ /* 0x0001e2000810003f */
[----:B------:R-:W-:Y:S01]  /*1acf0*/  ISETP.GT.U32.AND P1, PT, R6, 0x2, PT ;  /* 0x000000020600780c */ /* 0x000fe20003f24070 */
[----:B0-----:R-:W-:-:S05]  /*1ad00*/  IMAD.U32 R2, RZ, RZ, UR18 ;  /* 0x00000012ff027e24 */ /* 0x001fca000f8e00ff */
[----:B------:R-:W-:Y:S01]  /*1ad10*/  ISETP.LT.U32.AND P1, PT, R2, 0x3, P1 ;  /* 0x000000030200780c */ /* 0x000fe20000f21070 */
[----:B------:R-:W-:Y:S01]  /*1ad20*/  IMAD.WIDE.U32 R2, R6, -0x55555555, RZ ;  /* 0xaaaaaaab06027825 */ /* 0x000fe200078e00ff */
[----:B------:R-:W-:-:S04]  /*1ad30*/  MOV R2, 0xffffffff ;  /* 0xffffffff00027802 */ /* 0x000fc80000000f00 */
[----:B------:R-:W-:Y:S02]  /*1ad40*/  SHF.R.U32.HI R5, RZ, 0x1, R3 ;  /* 0x00000001ff057819 */ /* 0x000fe40000011603 */
[----:B------:R-:W-:-:S03]  /*1ad50*/  SEL R3, RZ, 0x1, !P1 ;  /* 0x00000001ff037807 */ /* 0x000fc60004800000 */
[----:B------:R-:W-:Y:S01]  /*1ad60*/  IMAD R6, R5, -0x3, R6 ;  /* 0xfffffffd05067824 */ /* 0x000fe200078e0206 */
[----:B------:R-:W-:Y:S01]  /*1ad70*/  LOP3.LUT R0, R0, R3, RZ, 0x3c, !PT ;  /* 0x0000000300007212 */ /* 0x000fe200078e3cff */
[----:B------:R-:W-:-:S03]  /*1ad80*/  IMAD.MOV.U32 R3, RZ, RZ, -0x1 ;  /* 0xffffffffff037424 */ /* 0x000fc600078e00ff */
[----:B------:R-:W-:Y:S02]  /*1ad90*/  @P3 LOP3.LUT R0, R0, 0x1, R5, 0x78, !PT ;  /* 0x0000000100003812 */ /* 0x000fe400078e7805 */
[----:B---3--:R-:W-:-:S04]  /*1ada0*/  IADD3 R13, P1, R13, UR20, RZ ;  /* 0x000000140d0d7c10 */ /* 0x008fc8000ff3e0ff */
[----:B--2---:R-:W-:Y:S01]  /*1adb0*/  IADD3.X R15, R15, UR13, RZ, P1, !PT ;  /* 0x0000000d0f0f7c10 */ /* 0x004fe20008ffe4ff */
[----:B------:R0:W-:Y:S01]  /*1adc0*/  STL [R1+0x204], R13 ;  /* 0x0002040d01007387 */ /* 0x0001e20000100800 */
[----:B------:R-:W-:-:S03]  /*1add0*/  ISETP.GE.U32.AND P1, PT, R13, UR8, PT ;  /* 0x000000080d007c0c */ /* 0x000fc6000bf26070 */
[----:B------:R0:W-:Y:S01]  /*1ade0*/  STL [R1+0x200], R15 ;  /* 0x0002000f01007387 */ /* 0x0001e20000100800 */
[----:B------:R-:W-:-:S13]  /*1adf0*/  ISETP.GE.U32.AND.EX P1, PT, R15, UR9, PT, P1 ;  /* 0x000000090f007c0c */ /* 0x000fda000bf26110 */
[----:B0-----:R-:W-:Y:S05]  /*1ae00*/  @P1 BRA `(.L_x_553) ;  /* 0x0000000400641947 */ /* 0x001fea0003800000 */
[----:B------:R-:W0:Y:S01]  /*1ae10*/  S2R R7, SR_CTAID.X ;  /* 0x0000000000077919 */ /* 0x000e220000002500 */
[----:B------:R-:W-:Y:S01]  /*1ae20*/  ULDC UR7, c[0x0][0x150] ;  /* 0x0000540000077ab9 */ /* 0x000fe20000000800 */
[----:B------:R-:W1:Y:S01]  /*1ae30*/  LDC R4, c[0x0][0x144] ;  /* 0x00005100ff047b82 */ /* 0x000e620000000800 */
[----:B------:R-:W-:Y:S01]  /*1ae40*/  UISETP.NE.AND UP0, UPT, UR45, URZ, UPT ;  /* 0x0000003f2d00728c */ /* 0x000fe2000bf05270 */
[----:B------:R-:W2:Y:S01]  /*1ae50*/  S2R R5, SR_CTAID.Y ;  /* 0x0000000000057919 */ /* 0x000ea20000002600 */
[----:B------:R-:W-:Y:S01]  /*1ae60*/  ULDC.64 UR8, c[0x0][0x628] ;  /* 0x00018a0000087ab9 */ /* 0x000fe20000000a00 */
[----:B------:R-:W-:-:S03]  /*1ae70*/  ULDC UR10, c[0x0][0x630] ;  /* 0x00018c00000a7ab9 */ /* 0x000fc60000000800 */
[----:B------:R-:W-:Y:S01]  /*1ae80*/  PLOP3.LUT P1, PT, PT, PT, UP0, 0x80, 0x0 ;  /* 0x000000000000781c */ /* 0x000fe20003f2f008 */
[----:B------:R-:W3:Y:S01]  /*1ae90*/  LDC R10, c[0x0][0x148] ;  /* 0x00005200ff0a7b82 */ /* 0x000ee20000000800 */
[----:B0-----:R-:W-:Y:S02]  /*1aea0*/  I2FP.F32.U32 R2, R7 ;  /* 0x0000000700027245 */ /* 0x001fe40000201000 */
[----:B--2---:R-:W-:-:S03]  /*1aeb0*/  I2FP.F32.U32 R3, R5 ;  /* 0x0000000500037245 */ /* 0x004fc60000201000 */
[----:B------:R-:W-:Y:S01]  /*1aec0*/  FMUL R2, R2, UR7 ;  /* 0x0000000702027c20 */ /* 0x000fe20008400000 */
[----:B------:R-:W-:Y:S02]  /*1aed0*/  ULDC UR7, c[0x0][0x154] ;  /* 0x0000550000077ab9 */ /* 0x000fe40000000800 */
[----:B------:R-:W-:-:S03]  /*1aee0*/  FMUL R9, R3, UR7 ;  /* 0x0000000703097c20 */ /* 0x000fc60008400000 */
[----:B------:R-:W0:Y:S08]  /*1aef0*/  F2I.U32.TRUNC.NTZ R2, R2 ;  /* 0x0000000200027305 */ /* 0x000e30000020f000 */
[----:B------:R-:W2:Y:S01]  /*1af00*/  F2I.U32.TRUNC.NTZ R9, R9 ;  /* 0x0000000900097305 */ /* 0x000ea2000020f000 */
[----:B0-----:R-:W-:Y:S02]  /*1af10*/  IMAD.MOV R3, RZ, RZ, -R2 ;  /* 0x000000ffff037224 */ /* 0x001fe400078e0a02 */
[----:B------:R-:W-:-:S02]  /*1af20*/  IMAD.MOV.U32 R2, RZ, RZ, R13 ;  /* 0x000000ffff027224 */ /* 0x000fc400078e000d */
[----:B-1----:R-:W-:Y:S01]  /*1af30*/  IMAD R7, R4, R3, R7 ;  /* 0x0000000304077224 */ /* 0x002fe200078e0207 */
[----:B--2---:R-:W-:-:S05]  /*1af40*/  IADD3 R3, -R9, RZ, RZ ;  /* 0x000000ff09037210 */ /* 0x004fca0007ffe1ff */
[----:B---3--:R-:W-:Y:S01]  /*1af50*/  @P1 IMAD R7, R10, R3, R5 ;  /* 0x000000030a071224 */ /* 0x008fe200078e0205 */
[----:B------:R-:W-:Y:S01]  /*1af60*/  ISETP.NE.U32.AND P1, PT, RZ, UR8, PT ;  /* 0x00000008ff007c0c */ /* 0x000fe2000bf25070 */
[----:B------:R-:W-:-:S03]  /*1af70*/  IMAD.MOV.U32 R3, RZ, RZ, R15 ;  /* 0x000000ffff037224 */ /* 0x000fc600078e000f */
[----:B------:R-:W-:-:S13]  /*1af80*/  ISETP.NE.AND.EX P1, PT, RZ, UR9, PT, P1 ;  /* 0x00000009ff007c0c */ /* 0x000fda000bf25310 */
[----:B------:R-:W-:Y:S05]  /*1af90*/  @!P1 BRA `(.L_x_554) ;  /* 0x0000000000289947 */ /* 0x000fea0003800000 */
[----:B------:R-:W-:Y:S02]  /*1afa0*/  ULDC UR7, c[0x0][0x634] ;  /* 0x00018d0000077ab9 */ /* 0x000fe40000000800 */
[----:B------:R-:W-:-:S04]  /*1afb0*/  IADD3 R3, P1, R13, UR7, RZ ;  /* 0x000000070d037c10 */ /* 0x000fc8000ff3e0ff */
[----:B------:R-:W-:-:S05]  /*1afc0*/  IADD3.X R9, RZ, R15, RZ, P1, !PT ;  /* 0x0000000fff097210 */ /* 0x000fca0000ffe4ff */
[----:B------:R-:W-:-:S04]  /*1afd0*/  IMAD.WIDE.U32 R4, R9, UR8, RZ ;  /* 0x0000000809047c25 */ /* 0x000fc8000f8e00ff */
[----:B------:R-:W-:-:S04]  /*1afe0*/  IMAD.WIDE.U32 R4, P1, R3, UR9, R4 ;  /* 0x0000000903047c25 */ /* 0x000fc8000f820004 */
[----:B------:R-:W-:-:S04]  /*1aff0*/  IMAD.WIDE.U32 R2, R3, UR8, RZ ;  /* 0x0000000803027c25 */ /* 0x000fc8000f8e00ff */
[----:B------:R-:W-:Y:S01]  /*1b000*/  IMAD.MOV.U32 R2, RZ, RZ, R5 ;  /* 0x000000ffff027224 */ /* 0x000fe200078e0005 */
[----:B------:R-:W-:Y:S01]  /*1b010*/  IADD3 RZ, P3, R3, R4, RZ ;  /* 0x0000000403ff7210 */ /* 0x000fe20007f7e0ff */
[----:B------:R-:W-:-:S04]  /*1b020*/  IMAD.X R3, RZ, RZ, RZ, P1 ;  /* 0x000000ffff037224 */ /* 0x000fc800008e06ff */
[----:B------:R-:W-:-:S08]  /*1b030*/  IMAD.WIDE.U32.X R2, R9, UR9, R2, P3 ;  /* 0x0000000909027c25 */ /* 0x000fd000098e0402 */
.L_x_554:
[--C-:B------:R-:W-:Y:S01]  /*1b040*/  SHF.R.U64 R9, R2, UR10, R3.reuse ;  /* 0x0000000a02097c19 */ /* 0x100fe20008001203 */
[----:B------:R-:W-:Y:S01]  /*1b050*/  ULDC.64 UR8, c[0x0][0x620] ;  /* 0x0001880000087ab9 */ /* 0x000fe20000000a00 */
[----:B------:R-:W-:Y:S01]  /*1b060*/  SHF.R.U32.HI R2, RZ, UR10, R3 ;  /* 0x0000000aff027c19 */ /* 0x000fe20008011603 */
[----:B------:R-:W-:Y:S01]  /*1b070*/  IMAD.MOV.U32 R3, RZ, RZ, R15 ;  /* 0x000000ffff037224 */ /* 0x000fe200078e000f */
[----:B------:R-:W-:Y:S01]  /*1b080*/  IADD3 R11, P1, RZ, -R9, RZ ;  /* 0x80000009ff0b7210 */ /* 0x000fe20007f3e0ff */
[----:B------:R-:W-:-:S03]  /*1b090*/  ULDC UR7, c[0x0][0x618] ;  /* 0x0001860000077ab9 */ /* 0x000fc60000000800 */
[----:B------:R-:W-:-:S05]  /*1b0a0*/  IADD3.X R2, RZ, ~R2, RZ, P1, !PT ;  /* 0x80000002ff027210 */ /* 0x000fca0000ffe4ff */
[----:B------:R-:W-:-:S04]  /*1b0b0*/  IMAD R2, R2, UR8, RZ ;  /* 0x0000000802027c24 */ /* 0x000fc8000f8e02ff */
[----:B------:R-:W-:Y:S02]  /*1b0c0*/  IMAD R5, R11, UR9, R2 ;  /* 0x000000090b057c24 */ /* 0x000fe4000f8e0202 */
[----:B------:R-:W-:-:S04]  /*1b0d0*/  IMAD.MOV.U32 R2, RZ, RZ, R13 ;  /* 0x000000ffff027224 */ /* 0x000fc800078e000d */
[----:B------:R-:W-:Y:S01]  /*1b0e0*/  IMAD.WIDE.U32 R2, R11, UR8, R2 ;  /* 0x000000080b027c25 */ /* 0x000fe2000f8e0002 */
[----:B------:R-:W-:Y:S02]  /*1b0f0*/  ULDC.64 UR8, c[0x0][0x640] ;  /* 0x0001900000087ab9 */ /* 0x000fe40000000a00 */
[----:B------:R-:W-:Y:S02]  /*1b100*/  ISETP.NE.U32.AND P1, PT, RZ, UR8, PT ;  /* 0x00000008ff007c0c */ /* 0x000fe4000bf25070 */
[----:B------:R-:W-:Y:S02]  /*1b110*/  IADD3 R3, R3, R5, RZ ;  /* 0x0000000503037210 */ /* 0x000fe40007ffe0ff */
[----:B------:R-:W-:Y:S02]  /*1b120*/  ISETP.NE.AND.EX P1, PT, RZ, UR9, PT, P1 ;  /* 0x00000009ff007c0c */ /* 0x000fe4000bf25310 */
[--C-:B------:R-:W-:Y:S02]  /*1b130*/  SHF.R.U64 R10, R2, UR7, R3.reuse ;  /* 0x00000007020a7c19 */ /* 0x100fe40008001203 */
[----:B------:R-:W-:Y:S01]  /*1b140*/  SHF.R.U32.HI R3, RZ, UR7, R3 ;  /* 0x00000007ff037c19 */ /* 0x000fe20008011603 */
[----:B------:R-:W-:-:S03]  /*1b150*/  ULDC UR7, c[0x0][0x608] ;  /* 0x0001820000077ab9 */ /* 0x000fc60000000800 */
[--C-:B------:R-:W-:Y:S02]  /*1b160*/  SHF.R.U64 R12, R10, UR7, R3.reuse ;  /* 0x000000070a0c7c19 */ /* 0x100fe40008001203 */
[----:B------:R-:W-:Y:S01]  /*1b170*/  SHF.R.U32.HI R3, RZ, UR7, R3 ;  /* 0x00000007ff037c19 */ /* 0x000fe20008011603 */
[----:B------:R-:W-:-:S03]  /*1b180*/  ULDC UR7, c[0x0][0x658] ;  /* 0x0001960000077ab9 */ /* 0x000fc60000000800 */
[--C-:B------:R-:W-:Y:S02]  /*1b190*/  SHF.R.U64 R11, R12, UR7, R3.reuse ;  /* 0x000000070c0b7c19 */ /* 0x100fe40008001203 */
[----:B------:R-:W-:-:S03]  /*1b1a0*/  SHF.R.U32.HI R13, RZ, UR7, R3 ;  /* 0x00000007ff0d7c19 */ /* 0x000fc60008011603 */
[----:B------:R-:W-:Y:S02]  /*1b1b0*/  IMAD.MOV.U32 R2, RZ, RZ, R11 ;  /* 0x000000ffff027224 */ /* 0x000fe400078e000b */
[----:B------:R-:W-:Y:S01]  /*1b1c0*/  IMAD.MOV.U32 R3, RZ, RZ, R13 ;  /* 0x000000ffff037224 */ /* 0x000fe200078e000d */
[----:B------:R-:W-:Y:S06]  /*1b1d0*/  @!P1 BRA `(.L_x_555) ;  /* 0x0000000000289947 */ /* 0x000fec0003800000 */
        /* <DEDUP_REMOVED lines=10> */
.L_x_555:
[----:B------:R-:W-:Y:S01]  /*1b280*/  ULDC UR7, c[0x0][0x648] ;  /* 0x0001920000077ab9 */ /* 0x000fe20000000800 */
[----:B------:R-:W-:Y:S01]  /*1b290*/  LOP3.LUT R12, R12, UR6, RZ, 0xc0, !PT ;  /* 0x000000060c0c7c12 */ /* 0x000fe2000f8ec0ff */
[----:B------:R-:W-:Y:S01]  /*1b2a0*/  UISETP.NE.AND UP0, UPT, UR45, URZ, UPT ;  /* 0x0000003f2d00728c */ /* 0x000fe2000bf05270 */
[----:B------:R-:W-:Y:S01]  /*1b2b0*/  SHF.R.U64 R3, R2, UR7, R3 ;  /* 0x0000000702037c19 */ /* 0x000fe20008001203 */
[----:B------:R-:W-:Y:S01]  /*1b2c0*/  ULDC UR7, c[0x0][0x638] ;  /* 0x00018e0000077ab9 */ /* 0x000fe20000000800 */
[----:B------:R-:W-:Y:S02]  /*1b2d0*/  LOP3.LUT R4, R10, UR4, RZ, 0xc0, !PT ;  /* 0x000000040a047c12 */ /* 0x000fe4000f8ec0ff */
[C---:B------:R-:W-:Y:S01]  /*1b2e0*/  IADD3 R2, -R3.reuse, RZ, RZ ;  /* 0x000000ff03027210 */ /* 0x040fe20007ffe1ff */
[----:B------:R-:W-:Y:S01]  /*1b2f0*/  IMAD R12, R3, UR5, R12 ;  /* 0x00000005030c7c24 */ /* 0x000fe2000f8e020c */
[----:B------:R-:W-:Y:S02]  /*1b300*/  PLOP3.LUT P1, PT, PT, PT, UP0, 0x40, 0x0 ;  /* 0x000000000000781c */ /* 0x000fe40003f2e808 */
[----:B------:R-:W-:Y:S01]  /*1b310*/  PLOP3.LUT P3, PT, PT, PT, UP0, 0x40, 0x0 ;  /* 0x000000000000781c */ /* 0x000fe20003f6e808 */
[----:B------:R-:W-:Y:S01]  /*1b320*/  IMAD R11, R2, UR7, R11 ;  /* 0x00000007020b7c24 */ /* 0x000fe2000f8e020b */
[----:B------:R-:W-:-:S02]  /*1b330*/  ULDC UR7, c[0x0][0x610] ;  /* 0x0001840000077ab9 */ /* 0x000fc40000000800 */
[----:B------:R-:W-:Y:S01]  /*1b340*/  IMAD R7, R12, UR7, R7 ;  /* 0x000000070c077c24 */ /* 0x000fe2000f8e0207 */
[----:B------:R-:W-:Y:S02]  /*1b350*/  ULDC UR7, c[0x0][0x600] ;  /* 0x0001800000077ab9 */ /* 0x000fe40000000800 */
[----:B------:R-:W-:-:S05]  /*1b360*/  IMAD R4, R11, UR7, R4 ;  /* 0x000000070b047c24 */ /* 0x000fca000f8e0204 */
[----:B------:R-:W-:Y:S02]  /*1b370*/  SEL R2, R4, R7, P1 ;  /* 0x0000000704027207 */ /* 0x000fe40000800000 */
[----:B------:R-:W-:Y:S01]  /*1b380*/  SEL R3, R7, R4, P3 ;  /* 0x0000000407037207 */ /* 0x000fe20001800000 */
[----:B------:R-:W-:-:S07]  /*1b390*/  IMAD.MOV.U32 R4, RZ, RZ, 0x1 ;  /* 0x00000001ff047424 */ /* 0x000fce00078e00ff */
.L_x_553:
[----:B------:R-:W-:Y:S05]  /*1b3a0*/  BSYNC B1 ;  /* 0x0000000000017941 */ /* 0x000fea0003800000 */
.L_x_552:
[----:B------:R-:W-:-:S13]  /*1b3b0*/  LOP3.LUT P1, RZ, R4, 0xff, RZ, 0xc0, !PT ;  /* 0x000000ff04ff7812 */ /* 0x000fda000782c0ff */
[----:B------:R-:W-:Y:S05]  /*1b3c0*/  @P1 BRA `(.L_x_556) ;  /* 0xfffffff400241947 */ /* 0x000fea000383ffff */
[----:B------:R-:W-:Y:S05]  /*1b3d0*/  BSYNC B0 ;  /* 0x0000000000007941 */ /* 0x000fea0003800000 */
.L_x_544:
[----:B------:R-:W-:-:S03]  /*1b3e0*/  UMOV UR7, 0xffffffff ;  /* 0xffffffff00077882 */ /* 0x000fc60000000000 */
[----:B------:R-:W-:Y:S05]  /*1b3f0*/  BRA.DIV UR7, `(.L_x_557) ;  /* 0x0000000207f87947 */ /* 0x000fea000b800000 */
[----:B------:R-:W-:-:S13]  /*1b400*/  ELECT P6, URZ, PT ;  /* 0x00000000003f782f */ /* 0x000fda00038c0000 */
.L_x_570:
[----:B------:R-:W-:Y:S04]  /*1b410*/  BSSY B0, `(.L_x_558) ;  /* 0x0000023000007945 */ /* 0x000fe80003800000 */
[----:B------:R-:W-:Y:S05]  /*1b420*/  @!P6 BRA `(.L_x_559) ;  /* 0x000000000084e947 */ /* 0x000fea0003800000 */
[----:B------:R-:W-:-:S04]  /*1b430*/  ULOP3.LUT UR7, UR40, 0x2, URZ, 0xfc, !UPT ;  /* 0x0000000228077892 */ /* 0x000fc8000f8efc3f */
[----:B------:R-:W-:-:S06]  /*1b440*/  UISETP.NE.AND UP0, UPT, UR7, 0x3, UPT ;  /* 0x000000030700788c */ /* 0x000fcc000bf05270 */
[----:B------:R-:W-:-:S13]  /*1b450*/  PLOP3.LUT P0, PT, PT, PT, UP0, 0x80, 0x0 ;  /* 0x000000000000781c */ /* 0x000fda0003f0f008 */
[----:B------:R-:W-:Y:S05]  /*1b460*/  @!P0 BRA `(.L_x_560) ;  /* 0x0000000000048947 */ /* 0x000fea0003800000 */
[----:B------:R-:W-:Y:S01]  /*1b470*/  BPT.TRAP 0x1 ;  /* 0x000000040000795c */ /* 0x000fe20000300000 */
.L_x_560:
[----:B------:R-:W0:Y:S01]  /*1b480*/  S2R R3, SR_CgaCtaId ;  /* 0x0000000000037919 */ /* 0x000e220000008800 */
[----:B------:R-:W-:-:S04]  /*1b490*/  MOV R2, 0x400 ;  /* 0x0000040000027802 */ /* 0x000fc80000000f00 */
[----:B0-----:R-:W-:Y:S02]  /*1b4a0*/  LEA R3, R3, R2, 0x18 ;  /* 0x0000000203037211 */ /* 0x001fe400078ec0ff */
[----:B------:R-:W-:-:S03]  /*1b4b0*/  SHF.L.U32 R2, R0, 0x1f, RZ ;  /* 0x0000001f00027819 */ /* 0x000fc600000006ff */
[----:B------:R-:W-:-:S05]  /*1b4c0*/  VIADD R3, R3, 0x18 ;  /* 0x0000001803037836 */ /* 0x000fca0000000000 */
[----:B------:R-:W-:-:S04]  /*1b4d0*/  LEA R5, R6, R3, 0x3 ;  /* 0x0000000306057211 */ /* 0x000fc800078e18ff */
[----:B------:R-:W0:Y:S02]  /*1b4e0*/  SYNCS.PHASECHK.TRANS64.TRYWAIT P0, [R5+URZ], R2 ;  /* 0x00000002050075a7 */ /* 0x000e24000800017f */
[----:B0-----:R-:W-:Y:S05]  /*1b4f0*/  @!P0 BRA `(.L_x_561) ;  /* 0x0000000000d88947 */ /* 0x001fea0003800000 */
.L_x_571:
[----:B------:R-:W-:-:S05]  /*1b500*/  VIADD R6, R6, 0x1 ;  /* 0x0000000106067836 */ /* 0x000fca0000000000 */
[----:B------:R-:W-:-:S04]  /*1b510*/  ISETP.NE.AND P0, PT, R6, 0x3, PT ;  /* 0x000000030600780c */ /* 0x000fc80003f05270 */
[----:B0-----:R-:W-:Y:S02]  /*1b520*/  SEL R5, RZ, 0x1, P0 ;  /* 0x00000001ff057807 */ /* 0x001fe40000000000 */
[----:B------:R-:W-:Y:S02]  /*1b530*/  SEL R6, R6, RZ, P0 ;  /* 0x000000ff06067207 */ /* 0x000fe40000000000 */
[----:B------:R-:W-:-:S03]  /*1b540*/  LOP3.LUT R5, R0, R5, RZ, 0x3c, !PT ;  /* 0x0000000500057212 */ /* 0x000fc600078e3cff */
[----:B------:R-:W-:Y:S01]  /*1b550*/  IMAD R7, R6, 0x8, R3 ;  /* 0x0000000806077824 */ /* 0x000fe200078e0203 */
[----:B------:R-:W-:-:S04]  /*1b560*/  SHF.L.U32 R0, R5, 0x1f, RZ ;  /* 0x0000001f05007819 */ /* 0x000fc800000006ff */
[----:B------:R-:W0:Y:S02]  /*1b570*/  SYNCS.PHASECHK.TRANS64.TRYWAIT P0, [R7+URZ], R0 ;  /* 0x00000000070075a7 */ /* 0x000e24000800017f */
[----:B0-----:R-:W-:Y:S05]  /*1b580*/  @!P0 BRA `(.L_x_562) ;  /* 0x0000000000c88947 */ /* 0x001fea0003800000 */
.L_x_572:
[----:B0-----:R-:W-:-:S04]  /*1b590*/  IADD3 R0, R6, 0x1, RZ ;  /* 0x0000000106007810 */ /* 0x001fc80007ffe0ff */
[----:B------:R-:W-:-:S04]  /*1b5a0*/  ISETP.NE.AND P0, PT, R0, 0x3, PT ;  /* 0x000000030000780c */ /* 0x000fc80003f05270 */
[----:B------:R-:W-:Y:S02]  /*1b5b0*/  SEL R2, RZ, 0x1, P0 ;  /* 0x00000001ff027807 */ /* 0x000fe40000000000 */
[----:B------:R-:W-:Y:S02]  /*1b5c0*/  SEL R0, R0, RZ, P0 ;  /* 0x000000ff00007207 */ /* 0x000fe40000000000 */
[----:B------:R-:W-:-:S03]  /*1b5d0*/  LOP3.LUT R2, R5, R2, RZ, 0x3c, !PT ;  /* 0x0000000205027212 */ /* 0x000fc600078e3cff */
[----:B------:R-:W-:Y:S01]  /*1b5e0*/  IMAD R3, R0, 0x8, R3 ;  /* 0x0000000800037824 */ /* 0x000fe200078e0203 */
[----:B------:R-:W-:-:S07]  /*1b5f0*/  SHF.L.U32 R0, R2, 0x1f, RZ ;  /* 0x0000001f02007819 */ /* 0x000fce00000006ff */
.L_x_563:
[----:B0-----:R0:W1:Y:S02]  /*1b600*/  SYNCS.PHASECHK.TRANS64.TRYWAIT P0, [R3+URZ], R0 ;  /* 0x00000000030075a7 */ /* 0x001064000800017f */
[----:B-1----:R-:W-:Y:S05]  /*1b610*/  @!P0 NANOSLEEP.SYNCS 0x989680 ;  /* 0x009896800000895d */ /* 0x002fea0003900000 */
[----:B------:R-:W1:Y:S02]  /*1b620*/  @!P0 SYNCS.PHASECHK.TRANS64 P0, [R3+URZ], R0 ;  /* 0x00000000030085a7 */ /* 0x000e64000800007f */
[----:B-1----:R-:W-:Y:S05]  /*1b630*/  @!P0 BRA `(.L_x_563) ;  /* 0xfffffffc00f08947 */ /* 0x002fea000383ffff */
.L_x_559:
[----:B------:R-:W-:Y:S05]  /*1b640*/  BSYNC B0 ;  /* 0x0000000000007941 */ /* 0x000fea0003800000 */
.L_x_558:
[----:B------:R-:W-:Y:S05]  /*1b650*/  EXIT ;  /* 0x000000000000794d */ /* 0x000fea0003800000 */
.L_x_17:
[----:B-1----:R1:W4:Y:S02]  /*1b660*/  SYNCS.PHASECHK.TRANS64.TRYWAIT P1, [R3+URZ], R0 ;  /* 0x00000000030075a7 */ /* 0x002324000802017f */
[----:B----4-:R-:W-:Y:S05]  /*1b670*/  @!P1 NANOSLEEP.SYNCS 0x989680 ;  /* 0x009896800000995d */ /* 0x010fea0003900000 */
[----:B------:R-:W4:Y:S02]  /*1b680*/  @!P1 SYNCS.PHASECHK.TRANS64 P1, [R3+URZ], R0 ;  /* 0x00000000030095a7 */ /* 0x000f24000802007f */
[----:B----4-:R-:W-:Y:S05]  /*1b690*/  @!P1 BRA `(.L_x_17) ;  /* 0xfffffffc00f09947 */ /* 0x010fea000383ffff */
[----:B------:R-:W-:Y:S05]  /*1b6a0*/  BRA `(.L_x_16) ;  /* 0xfffffe5c00547947 */ /* 0x000fea000383ffff */
.L_x_22:
[----:B-1----:R-:W-:-:S04]  /*1b6b0*/  IMAD.U32 R5, RZ, RZ, UR8 ;  /* 0x00000008ff057e24 */ /* 0x002fc8000f8e00ff */
[----:B------:R1:W2:Y:S03]  /*1b6c0*/  SYNCS.PHASECHK.TRANS64.TRYWAIT P1, [R5+URZ], R4 ;  /* 0x00000004050075a7 */ /* 0x0002a6000802017f */
[----:B--2---:R-:W-:Y:S05]  /*1b6d0*/  @!P1 NANOSLEEP.SYNCS 0x989680 ;  /* 0x009896800000995d */ /* 0x004fea0003900000 */
[----:B------:R-:W2:Y:S02]  /*1b6e0*/  @!P1 SYNCS.PHASECHK.TRANS64 P1, [R5+URZ], R4 ;  /* 0x00000004050095a7 */ /* 0x000ea4000802007f */
[----:B--2---:R-:W-:Y:S05]  /*1b6f0*/  @!P1 BRA `(.L_x_22) ;  /* 0xfffffffc00ec9947 */ /* 0x004fea000383ffff */
[----:B------:R-:W-:Y:S05]  /*1b700*/  BRA `(.L_x_21) ;  /* 0xfffffe9000cc7947 */ /* 0x000fea000383ffff */
.L_x_545:
[----:B------:R-:W-:Y:S01]  /*1b710*/  BSSY B1, `(.L_x_564) ;  /* 0x0000006000017945 */ /* 0x000fe20003800000 */
[----:B------:R-:W-:-:S07]  /*1b720*/  MOV R15, 0xffffffff ;  /* 0xffffffff000f7802 */ /* 0x000fce0000000f00 */
[----:B------:R-:W-:Y:S05]  /*1b730*/  WARPSYNC.COLLECTIVE R15, `(.L_x_565) ;  /* 0x000000000f0c7348 */ /* 0x000fea0003c00000 */
[----:B------:R-:W-:Y:S02]  /*1b740*/  ELECT P6, UR62, PT ;  /* 0x00000000003e782f */ /* 0x000fe400038c0000 */
[----:B------:R-:W-:Y:S01]  /*1b750*/  MOV R14, UR62 ;  /* 0x0000003e000e7c02 */ /* 0x000fe20008000f00 */
[----:B------:R-:W-:Y:S10]  /*1b760*/  ENDCOLLECTIVE ;  /* 0x000000000000791b */ /* 0x000ff40003800000 */
.L_x_565:
[----:B------:R-:W-:Y:S05]  /*1b770*/  BSYNC B1 ;  /* 0x0000000000017941 */ /* 0x000fea0003800000 */
.L_x_564:
[----:B------:R-:W-:Y:S05]  /*1b780*/  BRA `(.L_x_566) ;  /* 0xfffffff000407947 */ /* 0x000fea000383ffff */
.L_x_548:
[----:B0-----:R0:W1:Y:S02]  /*1b790*/  SYNCS.PHASECHK.TRANS64.TRYWAIT P1, [R10+URZ+0x18], R5 ;  /* 0x000018050a0075a7 */ /* 0x001064000802017f */
[----:B-1----:R-:W-:Y:S05]  /*1b7a0*/  @!P1 NANOSLEEP.SYNCS 0x989680 ;  /* 0x009896800000995d */ /* 0x002fea0003900000 */
[----:B------:R-:W1:Y:S02]  /*1b7b0*/  @!P1 SYNCS.PHASECHK.TRANS64 P1, [R10+URZ+0x18], R5 ;  /* 0x000018050a0095a7 */ /* 0x000e64000802007f */
[----:B-1----:R-:W-:Y:S05]  /*1b7c0*/  @!P1 BRA `(.L_x_548) ;  /* 0xfffffffc00f09947 */ /* 0x002fea000383ffff */
[----:B------:R-:W-:Y:S05]  /*1b7d0*/  BRA `(.L_x_567) ;  /* 0xfffffff000747947 */ /* 0x000fea000383ffff */
.L_x_557:
[----:B------:R-:W-:Y:S01]  /*1b7e0*/  BSSY B0, `(.L_x_568) ;  /* 0x0000006000007945 */ /* 0x000fe20003800000 */
[----:B------:R-:W-:-:S07]  /*1b7f0*/  IMAD.MOV.U32 R15, RZ, RZ, -0x1 ;  /* 0xffffffffff0f7424 */ /* 0x000fce00078e00ff */
[----:B------:R-:W-:Y:S05]  /*1b800*/  WARPSYNC.COLLECTIVE R15, `(.L_x_569) ;  /* 0x000000000f0c7348 */ /* 0x000fea0003c00000 */
[----:B------:R-:W-:Y:S02]  /*1b810*/  ELECT P6, UR62, PT ;  /* 0x00000000003e782f */ /* 0x000fe400038c0000 */
[----:B------:R-:W-:Y:S01]  /*1b820*/  MOV R14, UR62 ;  /* 0x0000003e000e7c02 */ /* 0x000fe20008000f00 */
[----:B------:R-:W-:Y:S10]  /*1b830*/  ENDCOLLECTIVE ;  /* 0x000000000000791b */ /* 0x000ff40003800000 */
.L_x_569:
[----:B------:R-:W-:Y:S05]  /*1b840*/  BSYNC B0 ;  /* 0x0000000000007941 */ /* 0x000fea0003800000 */
.L_x_568:
[----:B------:R-:W-:Y:S05]  /*1b850*/  BRA `(.L_x_570) ;  /* 0xfffffff800ec7947 */ /* 0x000fea000383ffff */
.L_x_561:
[----:B0-----:R0:W1:Y:S02]  /*1b860*/  SYNCS.PHASECHK.TRANS64.TRYWAIT P0, [R5+URZ], R2 ;  /* 0x00000002050075a7 */ /* 0x001064000800017f */
[----:B-1----:R-:W-:Y:S05]  /*1b870*/  @!P0 NANOSLEEP.SYNCS 0x989680 ;  /* 0x009896800000895d */ /* 0x002fea0003900000 */
[----:B------:R-:W1:Y:S02]  /*1b880*/  @!P0 SYNCS.PHASECHK.TRANS64 P0, [R5+URZ], R2 ;  /* 0x00000002050085a7 */ /* 0x000e64000800007f */
[----:B-1----:R-:W-:Y:S05]  /*1b890*/  @!P0 BRA `(.L_x_561) ;  /* 0xfffffffc00f08947 */ /* 0x002fea000383ffff */
[----:B------:R-:W-:Y:S05]  /*1b8a0*/  BRA `(.L_x_571) ;  /* 0xfffffffc00147947 */ /* 0x000fea000383ffff */
.L_x_562:
[----:B0-----:R0:W1:Y:S02]  /*1b8b0*/  SYNCS.PHASECHK.TRANS64.TRYWAIT P0, [R7+URZ], R0 ;  /* 0x00000000070075a7 */ /* 0x001064000800017f */
[----:B-1----:R-:W-:Y:S05]  /*1b8c0*/  @!P0 NANOSLEEP.SYNCS 0x989680 ;  /* 0x009896800000895d */ /* 0x002fea0003900000 */
[----:B------:R-:W1:Y:S02]  /*1b8d0*/  @!P0 SYNCS.PHASECHK.TRANS64 P0, [R7+URZ], R0 ;  /* 0x00000000070085a7 */ /* 0x000e64000800007f */
[----:B-1----:R-:W-:Y:S05]  /*1b8e0*/  @!P0 BRA `(.L_x_562) ;  /* 0xfffffffc00f08947 */ /* 0x002fea000383ffff */
[----:B------:R-:W-:Y:S05]  /*1b8f0*/  BRA `(.L_x_572) ;  /* 0xfffffffc00247947 */ /* 0x000fea000383ffff */
.L_x_573:
[----:B------:R-:W-:-:S00]  /*1b900*/  BRA `(.L_x_573) ;  /* 0xfffffffc00fc7947 */ /* 0x000fc0000383ffff */
[----:B------:R-:W-:-:S00]  /*1b910*/  NOP ;  /* 0x0000000000007918 */ /* 0x000fc00000000000 */
        /* <DEDUP_REMOVED lines=14> */
.L_x_574:


//--------------------- .nv.global.init           --------------------------
	.section	.nv.global.init,"aw",@progbits
.nv.global.init:
	.type		$str$22,@object
	.size		$str$22,($str$23 - $str$22)
$str$22:
        /*0000*/ 	.byte	0x6b, 0x5f, 0x74, 0x69, 0x6c, 0x65, 0x5f, 0x63, 0x6f, 0x75, 0x6e, 0x74, 0x20, 0x3e, 0x3d, 0x20
        /*0010*/ 	.byte	0x31, 0x00
	.type		$str$23,@object
	.size		$str$23,(__unnamed_1 - $str$23)
$str$23:
        /*0012*/ 	.byte	0x2f, 0x74, 0x6d, 0x70, 0x2f, 0x63, 0x75, 0x74, 0x6c, 0x61, 0x73, 0x73, 0x5f, 0x73, 0x77, 0x65
        /*0022*/ 	.byte	0x65, 0x70, 0x5f, 0x73, 0x72, 0x63, 0x2f, 0x69, 0x6e, 0x63, 0x6c, 0x75, 0x64, 0x65, 0x2f, 0x63
        /*0032*/ 	.byte	0x75, 0x74, 0x6c, 0x61, 0x73, 0x73, 0x2f, 0x67, 0x65, 0x6d, 0x6d, 0x2f, 0x63, 0x6f, 0x6c, 0x6c
        /*0042*/ 	.byte	0x65, 0x63, 0x74, 0x69, 0x76, 0x65, 0x2f, 0x73, 0x6d, 0x39, 0x30, 0x5f, 0x6d, 0x6d, 0x61, 0x5f
        /*0052*/ 	.byte	0x74, 0x6d, 0x61, 0x5f, 0x67, 0x6d, 0x6d, 0x61, 0x5f, 0x73, 0x73, 0x5f, 0x77, 0x61, 0x72, 0x70
        /*0062*/ 	.byte	0x73, 0x70, 0x65, 0x63, 0x69, 0x61, 0x6c, 0x69, 0x7a, 0x65, 0x64, 0x2e, 0x68, 0x70, 0x70, 0x00
	.type		__unnamed_1,@object
	.size		__unnamed_1,(.L_0 - __unnamed_1)
__unnamed_1:
        /* <DEDUP_REMOVED lines=180> */
        /*0bb2*/ 	.byte	0x74, 0x65, 0x3a, 0x3a, 0x69, 0x64, 0x65, 0x6e, 0x74, 0x69, 0x74, 0x79, 0x5d, 0x00
.L_0:


//--------------------- .nv.shared._ZN7cutlass13device_kernelINS_4gemm6kernel13GemmUniversalIN4cute5tupleIJiiiiEEENS1_10collective13CollectiveMmaINS1_34MainloopSm90TmaGmmaWarpSpecializedILi3ENS5_IJNS4_1CILi1EEESB_SB_EEENS1_35KernelTmaWarpSpecializedCooperativeEEENS5_IJNSA_ILi256EEESF_NSA_ILi64EEEEEENS_6half_tENS5_IJlSB_lEEESI_SJ_NS4_8TiledMMAINS4_8MMA_AtomIJNS4_4SM904GMMA26MMA_64x256x16_F32F16F16_SSILNSN_5MajorE0ELSP_0ELNSN_7ScaleInE1ELSQ_1EEEEEENS4_6LayoutINS5_IJNSA_ILi2EEESB_SB_EEENS5_IJSB_NSA_ILi0EEESW_EEEEENS5_IJNS4_10UnderscoreESZ_SZ_EEEEENS4_13SM90_TMA_LOADENS4_14ComposedLayoutINS4_7SwizzleILi3ELi4ELi3EEENS4_18smem_ptr_flag_bitsILi16EEENST_INS5_IJNSA_ILi8EEESG_EEENS5_IJSG_SB_EEEEEEEvNS4_8identityES12_S1C_vS1D_EENS_8epilogue10collective6detail29Sm90TmaWarpSpecializedAdapterINS1G_15DefaultEpilogueISI_SJ_SJ_NS1F_6thread17LinearCombinationISI_Li1EffLNS1K_9ScaleType4KindE0ELNS_15FloatRoundStyleE2ESI_EENS1_15EpilogueDefaultEEEEEvvEEEEvNT_6ParamsE --------------------------
	.section	.nv.shared._ZN7cutlass13device_kernelINS_4gemm6kernel13GemmUniversalIN4cute5tupleIJiiiiEEENS1_10collective13CollectiveMmaINS1_34MainloopSm90TmaGmmaWarpSpecializedILi3ENS5_IJNS4_1CILi1EEESB_SB_EEENS1_35KernelTmaWarpSpecializedCooperativeEEENS5_IJNSA_ILi256EEESF_NSA_ILi64EEEEEENS_6half_tENS5_IJlSB_lEEESI_SJ_NS4_8TiledMMAINS4_8MMA_AtomIJNS4_4SM904GMMA26MMA_64x256x16_F32F16F16_SSILNSN_5MajorE0ELSP_0ELNSN_7ScaleInE1ELSQ_1EEEEEENS4_6LayoutINS5_IJNSA_ILi2EEESB_SB_EEENS5_IJSB_NSA_ILi0EEESW_EEEEENS5_IJNS4_10UnderscoreESZ_SZ_EEEEENS4_13SM90_TMA_LOADENS4_14ComposedLayoutINS4_7SwizzleILi3ELi4ELi3EEENS4_18smem_ptr_flag_bitsILi16EEENST_INS5_IJNSA_ILi8EEESG_EEENS5_IJSG_SB_EEEEEEEvNS4_8identityES12_S1C_vS1D_EENS_8epilogue10collective6detail29Sm90TmaWarpSpecializedAdapterINS1G_15DefaultEpilogueISI_SJ_SJ_NS1F_6thread17LinearCombinationISI_Li1EffLNS1K_9ScaleType4KindE0ELNS_15FloatRoundStyleE2ESI_EENS1_15EpilogueDefaultEEEEEvvEEEEvNT_6ParamsE,"aw",@nobits
	.sectionflags	@""
	.align	16
	.zero		1024


//--------------------- .nv.shared.reserved.0     --------------------------
	.section	.nv.shared.reserved.0,"aw",@nobits
	.weak		__nv_reservedSMEM_offset_0_alias
	.size		__nv_reservedSMEM_offset_0_alias, 0, 0
	.other		__nv_reservedSMEM_offset_0_alias,@"STO_CUDA_RESERVED_SHARED STV_DEFAULT"
__nv_reservedSMEM_offset_0_alias:
	.zero		0


//--------------------- .nv.global                --------------------------
	.section	.nv.global,"aw",@nobits
.nv.global:
	.type		_ZN39_INTERNAL_0c8f3161_4_k_cu_7a28966a_86884cute1_E,@object
	.size		_ZN39_INTERNAL_0c8f3161_4_k_cu_7a28966a_86884cute1_E,(_ZN39_INTERNAL_0c8f3161_4_k_cu_7a28966a_86884cuda3std3__45__cpo6cbeginE - _ZN39_INTERNAL_0c8f3161_4_k_cu_7a28966a_86884cute1_E)
_ZN39_INTERNAL_0c8f3161_4_k_cu_7a28966a_86884cute1_E:
	.zero		1
	.type		_ZN39_INTERNAL_0c8f3161_4_k_cu_7a28966a_86884cuda3std3__45__cpo6cbeginE,@object
	.size		_ZN39_INTERNAL_0c8f3161_4_k_cu_7a28966a_86884cuda3std3__45__cpo6cbeginE,(_ZN39_INTERNAL_0c8f3161_4_k_cu_7a28966a_86884cuda3std3__48in_placeE - _ZN39_INTERNAL_0c8f3161_4_k_cu_7a28966a_86884cuda3std3__45__cpo6cbeginE)
_ZN39_INTERNAL_0c8f3161_4_k_cu_7a28966a_86884cuda3std3__45__cpo6cbeginE:
	.zero		1
	.type		_ZN39_INTERNAL_0c8f3161_4_k_cu_7a28966a_86884cuda3std3__48in_placeE,@object
	.size		_ZN39_INTERNAL_0c8f3161_4_k_cu_7a28966a_86884cuda3std3__48in_placeE,(_ZN39_INTERNAL_0c8f3161_4_k_cu_7a28966a_86884cuda3std6ranges3__45__cpo9iter_moveE - _ZN39_INTERNAL_0c8f3161_4_k_cu_7a28966a_86884cuda3std3__48in_placeE)
_ZN39_INTERNAL_0c8f3161_4_k_cu_7a28966a_86884cuda3std3__48in_placeE:
	.zero		1
	.type		_ZN39_INTERNAL_0c8f3161_4_k_cu_7a28966a_86884cuda3std6ranges3__45__cpo9iter_moveE,@object
	.size		_ZN39_INTERNAL_0c8f3161_4_k_cu_7a28966a_86884cuda3std6ranges3__45__cpo9iter_moveE,(_ZN39_INTERNAL_0c8f3161_4_k_cu_7a28966a_86884cuda3std3__45__cpo5beginE - _ZN39_INTERNAL_0c8f3161_4_k_cu_7a28966a_86884cuda3std6ranges3__45__cpo9iter_moveE)
_ZN39_INTERNAL_0c8f3161_4_k_cu_7a28966a_86884cuda3std6ranges3__45__cpo9iter_moveE:
	.zero		1
	.type		_ZN39_INTERNAL_0c8f3161_4_k_cu_7a28966a_86884cuda3std3__45__cpo5beginE,@object
	.size		_ZN39_INTERNAL_0c8f3161_4_k_cu_7a28966a_86884cuda3std3__45__cpo5beginE,(_ZN39_INTERNAL_0c8f3161_4_k_cu_7a28966a_86884cuda3std3__441_GLOBAL__N__0c8f3161_4_k_cu_7a28966a_86886ignoreE - _ZN39_INTERNAL_0c8f3161_4_k_cu_7a28966a_86884cuda3std3__45__cpo5beginE)
_ZN39_INTERNAL_0c8f3161_4_k_cu_7a28966a_86884cuda3std3__45__cpo5beginE:
	.zero		1
	.type		_ZN39_INTERNAL_0c8f3161_4_k_cu_7a28966a_86884cuda3std3__441_GLOBAL__N__0c8f3161_4_k_cu_7a28966a_86886ignoreE,@object
	.size		_ZN39_INTERNAL_0c8f3161_4_k_cu_7a28966a_86884cuda3std3__441_GLOBAL__N__0c8f3161_4_k_cu_7a28966a_86886ignoreE,(_ZN39_INTERNAL_0c8f3161_4_k_cu_7a28966a_86884cute7productE - _ZN39_INTERNAL_0c8f3161_4_k_cu_7a28966a_86884cuda3std3__441_GLOBAL__N__0c8f3161_4_k_cu_7a28966a_86886ignoreE)
_ZN39_INTERNAL_0c8f3161_4_k_cu_7a28966a_86884cuda3std3__441_GLOBAL__N__0c8f3161_4_k_cu_7a28966a_86886ignoreE:
	.zero		1
	.type		_ZN39_INTERNAL_0c8f3161_4_k_cu_7a28966a_86884cute7productE,@object
	.size		_ZN39_INTERNAL_0c8f3161_4_k_cu_7a28966a_86884cute7productE,(_ZN39_INTERNAL_0c8f3161_4_k_cu_7a28966a_86884cuda3std3__45__cpo3endE - _ZN39_INTERNAL_0c8f3161_4_k_cu_7a28966a_86884cute7productE)
_ZN39_INTERNAL_0c8f3161_4_k_cu_7a28966a_86884cute7productE:
	.zero		1
	.type		_ZN39_INTERNAL_0c8f3161_4_k_cu_7a28966a_86884cuda3std3__45__cpo3endE,@object
	.size		_ZN39_INTERNAL_0c8f3161_4_k_cu_7a28966a_86884cuda3std3__45__cpo3endE,(_ZN39_INTERNAL_0c8f3161_4_k_cu_7a28966a_86884cuda3std3__419piecewise_constructE - _ZN39_INTERNAL_0c8f3161_4_k_cu_7a28966a_86884cuda3std3__45__cpo3endE)
_ZN39_INTERNAL_0c8f3161_4_k_cu_7a28966a_86884cuda3std3__45__cpo3endE:
	.zero		1
	.type		_ZN39_INTERNAL_0c8f3161_4_k_cu_7a28966a_86884cuda3std3__419piecewise_constructE,@object
	.size		_ZN39_INTERNAL_0c8f3161_4_k_cu_7a28966a_86884cuda3std3__419piecewise_constructE,(_ZN39_INTERNAL_0c8f3161_4_k_cu_7a28966a_86884cuda3std3__45__cpo4cendE - _ZN39_INTERNAL_0c8f3161_4_k_cu_7a28966a_86884cuda3std3__419piecewise_constructE)
_ZN39_INTERNAL_0c8f3161_4_k_cu_7a28966a_86884cuda3std3__419piecewise_constructE:
	.zero		1
	.type		_ZN39_INTERNAL_0c8f3161_4_k_cu_7a28966a_86884cuda3std3__45__cpo4cendE,@object
	.size		_ZN39_INTERNAL_0c8f3161_4_k_cu_7a28966a_86884cuda3std3__45__cpo4cendE,(_ZN39_INTERNAL_0c8f3161_4_k_cu_7a28966a_86884cuda3std6ranges3__45__cpo4swapE - _ZN39_INTERNAL_0c8f3161_4_k_cu_7a28966a_86884cuda3std3__45__cpo4cendE)
_ZN39_INTERNAL_0c8f3161_4_k_cu_7a28966a_86884cuda3std3__45__cpo4cendE:
	.zero		1
	.type		_ZN39_INTERNAL_0c8f3161_4_k_cu_7a28966a_86884cuda3std6ranges3__45__cpo4swapE,@object
	.size		_ZN39_INTERNAL_0c8f3161_4_k_cu_7a28966a_86884cuda3std6ranges3__45__cpo4swapE,(.L_8 - _ZN39_INTERNAL_0c8f3161_4_k_cu_7a28966a_86884cuda3std6ranges3__45__cpo4swapE)
_ZN39_INTERNAL_0c8f3161_4_k_cu_7a28966a_86884cuda3std6ranges3__45__cpo4swapE:
	.zero		1
.L_8:


//--------------------- .nv.constant0._ZN7cutlass13device_kernelINS_4gemm6kernel13GemmUniversalIN4cute5tupleIJiiiiEEENS1_10collective13CollectiveMmaINS1_34MainloopSm90TmaGmmaWarpSpecializedILi3ENS5_IJNS4_1CILi1EEESB_SB_EEENS1_35KernelTmaWarpSpecializedCooperativeEEENS5_IJNSA_ILi256EEESF_NSA_ILi64EEEEEENS_6half_tENS5_IJlSB_lEEESI_SJ_NS4_8TiledMMAINS4_8MMA_AtomIJNS4_4SM904GMMA26MMA_64x256x16_F32F16F16_SSILNSN_5MajorE0ELSP_0ELNSN_7ScaleInE1ELSQ_1EEEEEENS4_6LayoutINS5_IJNSA_ILi2EEESB_SB_EEENS5_IJSB_NSA_ILi0EEESW_EEEEENS5_IJNS4_10UnderscoreESZ_SZ_EEEEENS4_13SM90_TMA_LOADENS4_14ComposedLayoutINS4_7SwizzleILi3ELi4ELi3EEENS4_18smem_ptr_flag_bitsILi16EEENST_INS5_IJNSA_ILi8EEESG_EEENS5_IJSG_SB_EEEEEEEvNS4_8identityES12_S1C_vS1D_EENS_8epilogue10collective6detail29Sm90TmaWarpSpecializedAdapterINS1G_15DefaultEpilogueISI_SJ_SJ_NS1F_6thread17LinearCombinationISI_Li1EffLNS1K_9ScaleType4KindE0ELNS_15FloatRoundStyleE2ESI_EENS1_15EpilogueDefaultEEEEEvvEEEEvNT_6ParamsE --------------------------
	.section	.nv.constant0._ZN7cutlass13device_kernelINS_4gemm6kernel13GemmUniversalIN4cute5tupleIJiiiiEEENS1_10collective13CollectiveMmaINS1_34MainloopSm90TmaGmmaWarpSpecializedILi3ENS5_IJNS4_1CILi1EEESB_SB_EEENS1_35KernelTmaWarpSpecializedCooperativeEEENS5_IJNSA_ILi256EEESF_NSA_ILi64EEEEEENS_6half_tENS5_IJlSB_lEEESI_SJ_NS4_8TiledMMAINS4_8MMA_AtomIJNS4_4SM904GMMA26MMA_64x256x16_F32F16F16_SSILNSN_5MajorE0ELSP_0ELNSN_7ScaleInE1ELSQ_1EEEEEENS4_6LayoutINS5_IJNSA_ILi2EEESB_SB_EEENS5_IJSB_NSA_ILi0EEESW_EEEEENS5_IJNS4_10UnderscoreESZ_SZ_EEEEENS4_13SM90_TMA_LOADENS4_14ComposedLayoutINS4_7SwizzleILi3ELi4ELi3EEENS4_18smem_ptr_flag_bitsILi16EEENST_INS5_IJNSA_ILi8EEESG_EEENS5_IJSG_SB_EEEEEEEvNS4_8identityES12_S1C_vS1D_EENS_8epilogue10collective6detail29Sm90TmaWarpSpecializedAdapterINS1G_15DefaultEpilogueISI_SJ_SJ_NS1F_6thread17LinearCombinationISI_Li1EffLNS1K_9ScaleType4KindE0ELNS_15FloatRoundStyleE2ESI_EENS1_15EpilogueDefaultEEEEEvvEEEEvNT_6ParamsE,"a",@progbits
	.sectionflags	@""
	.align	4
.nv.constant0._ZN7cutlass13device_kernelINS_4gemm6kernel13GemmUniversalIN4cute5tupleIJiiiiEEENS1_10collective13CollectiveMmaINS1_34MainloopSm90TmaGmmaWarpSpecializedILi3ENS5_IJNS4_1CILi1EEESB_SB_EEENS1_35KernelTmaWarpSpecializedCooperativeEEENS5_IJNSA_ILi256EEESF_NSA_ILi64EEEEEENS_6half_tENS5_IJlSB_lEEESI_SJ_NS4_8TiledMMAINS4_8MMA_AtomIJNS4_4SM904GMMA26MMA_64x256x16_F32F16F16_SSILNSN_5MajorE0ELSP_0ELNSN_7ScaleInE1ELSQ_1EEEEEENS4_6LayoutINS5_IJNSA_ILi2EEESB_SB_EEENS5_IJSB_NSA_ILi0EEESW_EEEEENS5_IJNS4_10UnderscoreESZ_SZ_EEEEENS4_13SM90_TMA_LOADENS4_14ComposedLayoutINS4_7SwizzleILi3ELi4ELi3EEENS4_18smem_ptr_flag_bitsILi16EEENST_INS5_IJNSA_ILi8EEESG_EEENS5_IJSG_SB_EEEEEEEvNS4_8identityES12_S1C_vS1D_EENS_8epilogue10collective6detail29Sm90TmaWarpSpecializedAdapterINS1G_15DefaultEpilogueISI_SJ_SJ_NS1F_6thread17LinearCombinationISI_Li1EffLNS1K_9ScaleType4KindE0ELNS_15FloatRoundStyleE2ESI_EENS1_15EpilogueDefaultEEEEEvvEEEEvNT_6ParamsE:
	.zero		1664


//--------------------- SYMBOLS --------------------------

	.type		.nv.reservedSmem.offset0,@object
	.size		.nv.reservedSmem.offset0,0x4
	.type		__assertfail,@function
